	.target	sm_90a

	.elftype	@"ET_EXEC"


//--------------------- .note.nv.tkinfo           --------------------------
	.section	.note.nv.tkinfo,"",@"SHT_NOTE"
	.sectionflags	@"SHF_NOTE_NV_TKINFO"
	.tkinfo
        /*0018*/ 	.word	0x00000002
        /*0030*/ 	.string	""
        /*0030*/ 	.string	"ptxas"
        /*0030*/ 	.string	"Cuda compilation tools, release 13.0, V13.0.88"
        /*0030*/ 	.string	"Build cuda_13.0.r13.0/compiler.36424714_0"
        /*0030*/ 	.string	"-v  -suppress-debug-info  -lineinfo  -arch sm_90a "



//--------------------- .note.nv.cuinfo           --------------------------
	.section	.note.nv.cuinfo,"",@"SHT_NOTE"
	.sectionflags	@"SHF_NOTE_NV_CUINFO"
        /*0018*/ 	.short	0x0002
        /*001a*/ 	.short	0x005a
        /*001c*/ 	.short	0x0082
	.zero		2


//--------------------- .nv.info                  --------------------------
	.section	.nv.info,"",@"SHT_CUDA_INFO"
	.align	4


	//----- nvinfo : EIATTR_REGCOUNT
	.align		4
        /*0000*/ 	.byte	0x04, 0x2f
        /*0002*/ 	.short	(.L_1 - .L_0)
	.align		4
.L_0:
        /*0004*/ 	.word	index@(gluon_wgmma)
        /*0008*/ 	.word	0x0000003a


	//----- nvinfo : EIATTR_FRAME_SIZE
	.align		4
.L_1:
        /*000c*/ 	.byte	0x04, 0x11
        /*000e*/ 	.short	(.L_3 - .L_2)
	.align		4
.L_2:
        /*0010*/ 	.word	index@(gluon_wgmma)
        /*0014*/ 	.word	0x00000000


	//----- nvinfo : EIATTR_MIN_STACK_SIZE
	.align		4
.L_3:
        /*0018*/ 	.byte	0x04, 0x12
        /*001a*/ 	.short	(.L_5 - .L_4)
	.align		4
.L_4:
        /*001c*/ 	.word	index@(gluon_wgmma)
        /*0020*/ 	.word	0x00000000
.L_5:


//--------------------- .nv.compat                --------------------------
	.section	.nv.compat,"",@"SHT_CUDA_COMPAT_INFO"
	.align	4
        /*0000*/ 	.byte	0x02, 0x09, 0x01, 0x00, 0x02, 0x02, 0x04, 0x00, 0x02, 0x05, 0x05, 0x00, 0x03, 0x07, 0x01, 0x01
        /*0010*/ 	.byte	0x02, 0x03, 0x03, 0x00, 0x02, 0x06, 0x01, 0x00, 0x04, 0x0b, 0x08, 0x00, 0x00, 0x00, 0x00, 0x00
        /*0020*/ 	.byte	0x00, 0x00, 0x00, 0x00


//--------------------- .nv.info.gluon_wgmma      --------------------------
	.section	.nv.info.gluon_wgmma,"",@"SHT_CUDA_INFO"
	.sectionflags	@""
	.align	4


	//----- nvinfo : EIATTR_CUDA_API_VERSION
	.align		4
        /*0000*/ 	.byte	0x04, 0x37
        /*0002*/ 	.short	(.L_7 - .L_6)
.L_6:
        /*0004*/ 	.word	0x00000082


	//----- nvinfo : EIATTR_KPARAM_INFO
	.align		4
.L_7:
        /*0008*/ 	.byte	0x04, 0x17
        /*000a*/ 	.short	(.L_9 - .L_8)
.L_8:
        /*000c*/ 	.word	0x00000000
        /*0010*/ 	.short	0x000a
        /*0012*/ 	.short	0x0048
        /*0014*/ 	.byte	0x00, 0xf4, 0x21, 0x00


	//----- nvinfo : EIATTR_KPARAM_INFO
	.align		4
.L_9:
        /*0018*/ 	.byte	0x04, 0x17
        /*001a*/ 	.short	(.L_11 - .L_10)
.L_10:
        /*001c*/ 	.word	0x00000000
        /*0020*/ 	.short	0x0009
        /*0022*/ 	.short	0x0040
        /*0024*/ 	.byte	0x00, 0xf4, 0x21, 0x00


	//----- nvinfo : EIATTR_KPARAM_INFO
	.align		4
.L_11:
        /*0028*/ 	.byte	0x04, 0x17
        /*002a*/ 	.short	(.L_13 - .L_12)
.L_12:
        /*002c*/ 	.word	0x00000000
        /*0030*/ 	.short	0x0008
        /*0032*/ 	.short	0x0038
        /*0034*/ 	.byte	0x00, 0xf0, 0x21, 0x00


	//----- nvinfo : EIATTR_KPARAM_INFO
	.align		4
.L_13:
        /*0038*/ 	.byte	0x04, 0x17
        /*003a*/ 	.short	(.L_15 - .L_14)
.L_14:
        /*003c*/ 	.word	0x00000000
        /*0040*/ 	.short	0x0007
        /*0042*/ 	.short	0x0030
        /*0044*/ 	.byte	0x00, 0xf0, 0x21, 0x00


	//----- nvinfo : EIATTR_KPARAM_INFO
	.align		4
.L_15:
        /*0048*/ 	.byte	0x04, 0x17
        /*004a*/ 	.short	(.L_17 - .L_16)
.L_16:
        /*004c*/ 	.word	0x00000000
        /*0050*/ 	.short	0x0006
        /*0052*/ 	.short	0x0028
        /*0054*/ 	.byte	0x00, 0xf0, 0x21, 0x00


	//----- nvinfo : EIATTR_KPARAM_INFO
	.align		4
.L_17:
        /*0058*/ 	.byte	0x04, 0x17
        /*005a*/ 	.short	(.L_19 - .L_18)
.L_18:
        /*005c*/ 	.word	0x00000000
        /*0060*/ 	.short	0x0005
        /*0062*/ 	.short	0x0020
        /*0064*/ 	.byte	0x00, 0xf0, 0x11, 0x00


	//----- nvinfo : EIATTR_KPARAM_INFO
	.align		4
.L_19:
        /*0068*/ 	.byte	0x04, 0x17
        /*006a*/ 	.short	(.L_21 - .L_20)
.L_20:
        /*006c*/ 	.word	0x00000000
        /*0070*/ 	.short	0x0004
        /*0072*/ 	.short	0x001c
        /*0074*/ 	.byte	0x00, 0xf0, 0x11, 0x00


	//----- nvinfo : EIATTR_KPARAM_INFO
	.align		4
.L_21:
        /*0078*/ 	.byte	0x04, 0x17
        /*007a*/ 	.short	(.L_23 - .L_22)
.L_22:
        /*007c*/ 	.word	0x00000000
        /*0080*/ 	.short	0x0003
        /*0082*/ 	.short	0x0018
        /*0084*/ 	.byte	0x00, 0xf0, 0x11, 0x00


	//----- nvinfo : EIATTR_KPARAM_INFO
	.align		4
.L_23:
        /*0088*/ 	.byte	0x04, 0x17
        /*008a*/ 	.short	(.L_25 - .L_24)
.L_24:
        /*008c*/ 	.word	0x00000000
        /*0090*/ 	.short	0x0002
        /*0092*/ 	.short	0x0010
        /*0094*/ 	.byte	0x00, 0xf4, 0x21, 0x00


	//----- nvinfo : EIATTR_KPARAM_INFO
	.align		4
.L_25:
        /*0098*/ 	.byte	0x04, 0x17
        /*009a*/ 	.short	(.L_27 - .L_26)
.L_26:
        /*009c*/ 	.word	0x00000000
        /*00a0*/ 	.short	0x0001
        /*00a2*/ 	.short	0x0008
        /*00a4*/ 	.byte	0x00, 0xf4, 0x21, 0x00


	//----- nvinfo : EIATTR_KPARAM_INFO
	.align		4
.L_27:
        /*00a8*/ 	.byte	0x04, 0x17
        /*00aa*/ 	.short	(.L_29 - .L_28)
.L_28:
        /*00ac*/ 	.word	0x00000000
        /*00b0*/ 	.short	0x0000
        /*00b2*/ 	.short	0x0000
        /*00b4*/ 	.byte	0x00, 0xf4, 0x21, 0x00


	//----- nvinfo : EIATTR_SPARSE_MMA_MASK
	.align		4
.L_29:
        /*00b8*/ 	.byte	0x03, 0x50
        /*00ba*/ 	.short	0x0000


	//----- nvinfo : EIATTR_MAXREG_COUNT
	.align		4
        /*00bc*/ 	.byte	0x03, 0x1b
        /*00be*/ 	.short	0x00ff


	//----- nvinfo : EIATTR_NUM_BARRIERS
	.align		4
        /*00c0*/ 	.byte	0x02, 0x4c
        /*00c2*/ 	.byte	0x01
	.zero		1


	//----- nvinfo : EIATTR_MERCURY_ISA_VERSION
	.align		4
        /*00c4*/ 	.byte	0x03, 0x5f
        /*00c6*/ 	.short	0x0101


	//----- nvinfo : EIATTR_INT_WARP_WIDE_INSTR_OFFSETS
	.align		4
        /*00c8*/ 	.byte	0x04, 0x31
        /*00ca*/ 	.short	(.L_31 - .L_30)


	//   ....[0]....
.L_30:
        /*00cc*/ 	.word	0x000012a0


	//   ....[1]....
        /*00d0*/ 	.word	0x000012c0


	//   ....[2]....
        /*00d4*/ 	.word	0x000012d0


	//   ....[3]....
        /*00d8*/ 	.word	0x000013b0


	//   ....[4]....
        /*00dc*/ 	.word	0x00001640


	//   ....[5]....
        /*00e0*/ 	.word	0x00001650


	//   ....[6]....
        /*00e4*/ 	.word	0x000016c0


	//   ....[7]....
        /*00e8*/ 	.word	0x000016d0


	//   ....[8]....
        /*00ec*/ 	.word	0x00001b10


	//   ....[9]....
        /*00f0*/ 	.word	0x00001b30


	//----- nvinfo : EIATTR_COOP_GROUP_MASK_REGIDS
	.align		4
.L_31:
        /*00f4*/ 	.byte	0x04, 0x29
        /*00f6*/ 	.short	(.L_33 - .L_32)


	//   ....[0]....
.L_32:
        /*00f8*/ 	.word	0xffffffff


	//   ....[1]....
        /*00fc*/ 	.word	0xffffffff


	//   ....[2]....
        /*0100*/ 	.word	0xffffffff


	//----- nvinfo : EIATTR_COOP_GROUP_INSTR_OFFSETS
	.align		4
.L_33:
        /*0104*/ 	.byte	0x04, 0x28
        /*0106*/ 	.short	(.L_35 - .L_34)


	//   ....[0]....
.L_34:
        /*0108*/ 	.word	0x00000140


	//   ....[1]....
        /*010c*/ 	.word	0x000006e0


	//   ....[2]....
        /*0110*/ 	.word	0x00000cb0


	//----- nvinfo : EIATTR_MBARRIER_INSTR_OFFSETS
	.align		4
.L_35:
        /*0114*/ 	.byte	0x04, 0x39
        /*0116*/ 	.short	(.L_37 - .L_36)


	//   ....[0]....
.L_36:
        /*0118*/ 	.word	0x00001410
        /*011c*/ 	.word	0x000000ff
        /*0120*/ 	.word	0x00006000
        /*0124*/ 	.short	0x0100
        /*0126*/ 	.byte	0x0c
	.zero		1


	//   ....[1]....
        /*0128*/ 	.word	0x00001430
        /*012c*/ 	.word	0x000000ff
        /*0130*/ 	.word	0x00006008
        /*0134*/ 	.short	0x0100
        /*0136*/ 	.byte	0x0c
	.zero		1


	//   ....[2]....
        /*0138*/ 	.word	0x00001460
        /*013c*/ 	.word	0x000000ff
        /*0140*/ 	.word	0x00006010
        /*0144*/ 	.short	0x0100
        /*0146*/ 	.byte	0x0c
	.zero		1


	//   ....[3]....
        /*0148*/ 	.word	0x00001780
        /*014c*/ 	.word	0x000000ff
        /*0150*/ 	.word	0x00006000
        /*0154*/ 	.short	0x010a
        /*0156*/ 	.byte	0x0d
	.zero		1


	//   ....[4]....
        /*0158*/ 	.word	0x00001a70
        /*015c*/ 	.word	0x000000ff
        /*0160*/ 	.word	0x00006000
        /*0164*/ 	.short	0x0108
        /*0166*/ 	.byte	0x0c
	.zero		1


	//   ....[5]....
        /*0168*/ 	.word	0x00001b80
        /*016c*/ 	.word	0x000000ff
        /*0170*/ 	.word	0x00006008
        /*0174*/ 	.short	0x0108
        /*0176*/ 	.byte	0x0c
	.zero		1


	//   ....[6]....
        /*0178*/ 	.word	0x00001bc0
        /*017c*/ 	.word	0x000000ff
        /*0180*/ 	.word	0x00006010
        /*0184*/ 	.short	0x0108
        /*0186*/ 	.byte	0x0c
	.zero		1


	//   ....[7]....
        /*0188*/ 	.word	0x00001d50
        /*018c*/ 	.word	0x000000ff
        /*0190*/ 	.word	0x00006000
        /*0194*/ 	.short	0x010a
        /*0196*/ 	.byte	0x0d
	.zero		1


	//----- nvinfo : EIATTR_NUM_MBARRIERS
	.align		4
.L_37:
        /*0198*/ 	.byte	0x03, 0x38
        /*019a*/ 	.short	0x0003


	//----- nvinfo : EIATTR_EXIT_INSTR_OFFSETS
	.align		4
        /*019c*/ 	.byte	0x04, 0x1c
        /*019e*/ 	.short	(.L_39 - .L_38)


	//   ....[0]....
.L_38:
        /*01a0*/ 	.word	0x00001d40


	//----- nvinfo : EIATTR_REQNTID
	.align		4
.L_39:
        /*01a4*/ 	.byte	0x04, 0x10
        /*01a6*/ 	.short	(.L_41 - .L_40)
.L_40:
        /*01a8*/ 	.word	0x00000080
        /*01ac*/ 	.word	0x00000001
        /*01b0*/ 	.word	0x00000001


	//----- nvinfo : EIATTR_CRS_STACK_SIZE
	.align		4
.L_41:
        /*01b4*/ 	.byte	0x04, 0x1e
        /*01b6*/ 	.short	(.L_43 - .L_42)
.L_42:
        /*01b8*/ 	.word	0x00000000


	//----- nvinfo : EIATTR_CBANK_PARAM_SIZE
	.align		4
.L_43:
        /*01bc*/ 	.byte	0x03, 0x19
        /*01be*/ 	.short	0x0050


	//----- nvinfo : EIATTR_PARAM_CBANK
	.align		4
        /*01c0*/ 	.byte	0x04, 0x0a
        /*01c2*/ 	.short	(.L_45 - .L_44)
	.align		4
.L_44:
        /*01c4*/ 	.word	index@(.nv.constant0.gluon_wgmma)
        /*01c8*/ 	.short	0x0210
        /*01ca*/ 	.short	0x0050


	//----- nvinfo : EIATTR_SW_WAR
	.align		4
.L_45:
        /*01cc*/ 	.byte	0x04, 0x36
        /*01ce*/ 	.short	(.L_47 - .L_46)
.L_46:
        /*01d0*/ 	.word	0x00000008
.L_47:


//--------------------- .nv.callgraph             --------------------------
	.section	.nv.callgraph,"",@"SHT_CUDA_CALLGRAPH"
	.align	4
	.sectionentsize	8
	.align		4
        /*0000*/ 	.word	0x00000000
	.align		4
        /*0004*/ 	.word	0xffffffff
	.align		4
        /*0008*/ 	.word	0x00000000
	.align		4
        /*000c*/ 	.word	0xfffffffe
	.align		4
        /*0010*/ 	.word	0x00000000
	.align		4
        /*0014*/ 	.word	0xfffffffd
	.align		4
        /*0018*/ 	.word	0x00000000
	.align		4
        /*001c*/ 	.word	0xfffffffc


//--------------------- .text.gluon_wgmma         --------------------------
	.section	.text.gluon_wgmma,"ax",@progbits
	.align	128
        .global         gluon_wgmma
        .type           gluon_wgmma,@function
        .size           gluon_wgmma,(.L_x_53 - gluon_wgmma)
        .other          gluon_wgmma,@"STO_CUDA_ENTRY STV_DEFAULT"
gluon_wgmma:
.text.gluon_wgmma:
[----:B------:R-:W-:Y:S01]  /*0000*/  LDC R1, c[0x0][0x28] ;  /* 0x00000a00ff017b82 */ /* 0x000fe20000000800 */
[----:B------:R-:W1:Y:S07]  /*0010*/  S2R R0, SR_TID.X ;  /* 0x0000000000007919 */ /* 0x000e6e0000002100 */
[----:B------:R-:W2:Y:S01]  /*0020*/  S2UR UR4, SR_CgaCtaId ;  /* 0x00000000000479c3 */ /* 0x000ea20000008800 */
[----:B------:R-:W-:Y:S01]  /*0030*/  UMOV UR12, 0x400 ;  /* 0x00000400000c7882 */ /* 0x000fe20000000000 */
[----:B------:R-:W-:Y:S01]  /*0040*/  ULDC UR6, c[0x0][0xc] ;  /* 0x0000030000067ab9 */ /* 0x000fe20000000800 */
[----:B------:R-:W-:Y:S01]  /*0050*/  ULDC.64 UR30, c[0x0][0x250] ;  /* 0x00009400001e7ab9 */ /* 0x000fe20000000a00 */
[----:B------:R-:W-:Y:S04]  /*0060*/  BSSY B0, `(.L_x_0) ;  /* 0x000001e000007945 */ /* 0x000fe80003800000 */
[----:B------:R-:W3:Y:S08]  /*0070*/  LDC R9, c[0x0][0x230] ;  /* 0x00008c00ff097b82 */ /* 0x000ef00000000800 */
[----:B------:R-:W-:Y:S08]  /*0080*/  S2UR UR29, SR_CTAID.Y ;  /* 0x00000000001d79c3 */ /* 0x000ff00000002600 */
[----:B------:R-:W4:Y:S01]  /*0090*/  S2UR UR5, SR_CTAID.Z ;  /* 0x00000000000579c3 */ /* 0x000f220000002700 */
[----:B--2---:R-:W-:-:S03]  /*00a0*/  ULEA UR12, UR4, UR12, 0x18 ;  /* 0x0000000c040c7291 */ /* 0x004fc6000f8ec03f */
[----:B------:R-:W-:Y:S01]  /*00b0*/  ULDC UR4, c[0x0][0x10] ;  /* 0x0000040000047ab9 */ /* 0x000fe20000000800 */
[----:B-1----:R-:W-:-:S03]  /*00c0*/  LOP3.LUT R7, R0, 0x7f, RZ, 0xc0, !PT ;  /* 0x0000007f00077812 */ /* 0x002fc600078ec0ff */
[----:B------:R-:W1:Y:S01]  /*00d0*/  S2UR UR28, SR_CTAID.X ;  /* 0x00000000001c79c3 */ /* 0x000e620000002500 */
[----:B---3--:R-:W-:Y:S01]  /*00e0*/  VIADD R6, R9, 0xffffffff ;  /* 0xffffffff09067836 */ /* 0x008fe20000000000 */
[C---:B------:R-:W-:Y:S02]  /*00f0*/  ISETP.GE.U32.AND P0, PT, R7.reuse, 0x20, PT ;  /* 0x000000200700780c */ /* 0x040fe40003f06070 */
[C---:B------:R-:W-:Y:S02]  /*0100*/  ISETP.NE.U32.AND P2, PT, R7.reuse, RZ, PT ;  /* 0x000000ff0700720c */ /* 0x040fe40003f45070 */
[----:B------:R-:W-:Y:S02]  /*0110*/  LEA R3, R7, UR12, 0x2 ;  /* 0x0000000c07037c11 */ /* 0x000fe4000f8e10ff */
[----:B------:R-:W2:Y:S07]  /*0120*/  LDC R2, c[0x0][0x228] ;  /* 0x00008a00ff027b82 */ /* 0x000eae0000000800 */
[----:B------:R3:W-:Y:S01]  /*0130*/  @!P0 STS [R3], RZ ;  /* 0x000000ff03008388 */ /* 0x0007e20000000800 */
[----:B------:R-:W-:-:S03]  /*0140*/  NOP ;  /* 0x0000000000007918 */ /* 0x000fc60000000000 */
[----:B------:R3:W-:Y:S01]  /*0150*/  @!P2 STS [UR12+0x20], R6 ;  /* 0x00002006ff00a988 */ /* 0x0007e2000800080c */
[----:B----4-:R-:W-:-:S04]  /*0160*/  UIMAD UR4, UR5, UR4, UR29 ;  /* 0x00000004050472a4 */ /* 0x010fc8000f8e021d */
[----:B-1----:R-:W-:-:S04]  /*0170*/  UIMAD UR4, UR4, UR6, UR28 ;  /* 0x00000006040472a4 */ /* 0x002fc8000f8e021c */
[----:B------:R-:W-:Y:S01]  /*0180*/  UIMAD UR5, UR4, 0x180, URZ ;  /* 0x00000180040578a4 */ /* 0x000fe2000f8e023f */
[----:B--2---:R-:W-:Y:S02]  /*0190*/  VIADD R2, R2, 0xffffffff ;  /* 0xffffffff02027836 */ /* 0x004fe40000000000 */
[----:B------:R-:W-:Y:S01]  /*01a0*/  UMOV UR4, URZ ;  /* 0x0000003f00047c82 */ /* 0x000fe20008000000 */
[----:B------:R-:W-:-:S04]  /*01b0*/  UIADD3 UR24, UP0, UR5, UR30, URZ ;  /* 0x0000001e05187290 */ /* 0x000fc8000ff1e03f */
[----:B------:R-:W-:Y:S01]  /*01c0*/  ULEA.HI.X.SX32 UR25, UR5, UR31, 0x1, UP0 ;  /* 0x0000001f05197291 */ /* 0x000fe200080f0e3f */
[----:B---3--:R-:W-:Y:S11]  /*01d0*/  @P2 BRA `(.L_x_1) ;  /* 0x0000000000182947 */ /* 0x008ff60003800000 */
[----:B------:R-:W1:Y:S01]  /*01e0*/  LDS R4, [UR12+0x8] ;  /* 0x0000080cff047984 */ /* 0x000e620008000800 */
[----:B------:R-:W2:Y:S01]  /*01f0*/  LDC.64 R10, c[0x0][0x210] ;  /* 0x00008400ff0a7b82 */ /* 0x000ea20000000a00 */
[----:B------:R-:W-:Y:S02]  /*0200*/  IMAD.MOV.U32 R5, RZ, RZ, 0x70 ;  /* 0x00000070ff057424 */ /* 0x000fe400078e00ff */
[----:B--2---:R2:W-:Y:S03]  /*0210*/  STS.64 [UR12], R10 ;  /* 0x0000000aff007988 */ /* 0x0045e60008000a0c */
[----:B-1----:R-:W-:-:S05]  /*0220*/  LOP3.LUT R4, R4, 0x10, R5, 0xd8, !PT ;  /* 0x0000001004047812 */ /* 0x002fca00078ed805 */
[----:B------:R2:W-:Y:S02]  /*0230*/  STS [UR12+0x8], R4 ;  /* 0x00000804ff007988 */ /* 0x0005e4000800080c */
.L_x_1:
[----:B------:R-:W-:Y:S05]  /*0240*/  BSYNC B0 ;  /* 0x0000000000007941 */ /* 0x000fea0003800000 */
.L_x_0:
[----:B------:R-:W-:Y:S04]  /*0250*/  BSSY B0, `(.L_x_2) ;  /* 0x000000a000007945 */ /* 0x000fe80003800000 */
[----:B------:R-:W-:Y:S05]  /*0260*/  @P2 BRA `(.L_x_3) ;  /* 0x0000000000202947 */ /* 0x000fea0003800000 */
[----:B--2---:R-:W1:Y:S01]  /*0270*/  LDS R4, [UR12+0x34] ;  /* 0x0000340cff047984 */ /* 0x004e620008000800 */
[----:B------:R-:W-:Y:S02]  /*0280*/  IMAD.MOV.U32 R5, RZ, RZ, 0x3f000000 ;  /* 0x3f000000ff057424 */ /* 0x000fe400078e00ff */
[----:B------:R-:W-:Y:S01]  /*0290*/  @!P2 IMAD.MOV.U32 R8, RZ, RZ, 0x3f ;  /* 0x0000003fff08a424 */ /* 0x000fe200078e00ff */
[----:B------:R-:W2:Y:S02]  /*02a0*/  @!P2 LDS R11, [UR12+0x38] ;  /* 0x0000380cff0ba984 */ /* 0x000ea40008000800 */
[----:B-1----:R-:W-:Y:S02]  /*02b0*/  LOP3.LUT R4, R4, 0xff000000, R5, 0xb8, !PT ;  /* 0xff00000004047812 */ /* 0x002fe400078eb805 */
[----:B--2---:R-:W-:-:S03]  /*02c0*/  @!P2 LOP3.LUT R5, R11, 0xff, R8, 0xb8, !PT ;  /* 0x000000ff0b05a812 */ /* 0x004fc600078eb808 */
[----:B------:R1:W-:Y:S04]  /*02d0*/  STS [UR12+0x34], R4 ;  /* 0x00003404ff007988 */ /* 0x0003e8000800080c */
[----:B------:R1:W-:Y:S02]  /*02e0*/  @!P2 STS [UR12+0x38], R5 ;  /* 0x00003805ff00a988 */ /* 0x0003e4000800080c */
.L_x_3:
[----:B------:R-:W-:Y:S05]  /*02f0*/  BSYNC B0 ;  /* 0x0000000000007941 */ /* 0x000fea0003800000 */
.L_x_2:
[----:B------:R-:W-:Y:S04]  /*0300*/  BSSY B0, `(.L_x_4) ;  /* 0x000000a000007945 */ /* 0x000fe80003800000 */
[----:B------:R-:W-:Y:S05]  /*0310*/  @P2 BRA `(.L_x_5) ;  /* 0x0000000000202947 */ /* 0x000fea0003800000 */
[----:B-12---:R-:W1:Y:S01]  /*0320*/  LDS R4, [UR12+0x1c] ;  /* 0x00001c0cff047984 */ /* 0x006e620008000800 */
[----:B------:R-:W2:Y:S03]  /*0330*/  LDC.64 R12, c[0x0][0x238] ;  /* 0x00008e00ff0c7b82 */ /* 0x000ea60000000a00 */
[----:B------:R3:W-:Y:S01]  /*0340*/  STS [UR12+0x24], R2 ;  /* 0x00002402ff007988 */ /* 0x0007e2000800080c */
[--C-:B--2---:R-:W-:Y:S02]  /*0350*/  SHF.R.U32.HI R11, RZ, 0x4, R13.reuse ;  /* 0x00000004ff0b7819 */ /* 0x104fe4000001160d */
[----:B------:R-:W-:-:S05]  /*0360*/  SHF.R.U64 R5, R12, 0x4, R13 ;  /* 0x000000040c057819 */ /* 0x000fca000000120d */
[----:B------:R3:W-:Y:S01]  /*0370*/  STS [UR12+0xc], R5 ;  /* 0x00000c05ff007988 */ /* 0x0007e2000800080c */
[----:B-1----:R-:W-:-:S05]  /*0380*/  LOP3.LUT R4, R4, 0xf, R11, 0xb8, !PT ;  /* 0x0000000f04047812 */ /* 0x002fca00078eb80b */
[----:B------:R3:W-:Y:S02]  /*0390*/  STS [UR12+0x1c], R4 ;  /* 0x00001c04ff007988 */ /* 0x0007e4000800080c */
.L_x_5:
[----:B------:R-:W-:Y:S05]  /*03a0*/  BSYNC B0 ;  /* 0x0000000000007941 */ /* 0x000fea0003800000 */
.L_x_4:
[----:B------:R-:W-:Y:S04]  /*03b0*/  BSSY B1, `(.L_x_6) ;  /* 0x000001d000017945 */ /* 0x000fe80003800000 */
[----:B------:R-:W-:Y:S04]  /*03c0*/  BSSY B0, `(.L_x_7) ;  /* 0x0000018000007945 */ /* 0x000fe80003800000 */
[----:B------:R-:W-:Y:S05]  /*03d0*/  @P2 BRA `(.L_x_8) ;  /* 0x00000000001c2947 */ /* 0x000fea0003800000 */
[----:B-123--:R-:W1:Y:S02]  /*03e0*/  LDS R4, [UR12+0x34] ;  /* 0x0000340cff047984 */ /* 0x00ee640008000800 */
[----:B-1----:R-:W-:-:S05]  /*03f0*/  LOP3.LUT R4, R4, 0x7, RZ, 0xb8, !PT ;  /* 0x0000000704047812 */ /* 0x002fca00078eb8ff */
[----:B------:R1:W-:Y:S01]  /*0400*/  STS [UR12+0x34], R4 ;  /* 0x00003404ff007988 */ /* 0x0003e2000800080c */
[----:B------:R-:W-:Y:S05]  /*0410*/  @P2 BRA `(.L_x_9) ;  /* 0x00000000001c2947 */ /* 0x000fea0003800000 */
[----:B-1----:R-:W1:Y:S02]  /*0420*/  LDS R4, [UR12+0x34] ;  /* 0x0000340cff047984 */ /* 0x002e640008000800 */
[----:B-1----:R-:W-:-:S05]  /*0430*/  LOP3.LUT R4, R4, 0x38, RZ, 0xb8, !PT ;  /* 0x0000003804047812 */ /* 0x002fca00078eb8ff */
[----:B------:R4:W-:Y:S02]  /*0440*/  STS [UR12+0x34], R4 ;  /* 0x00003404ff007988 */ /* 0x0009e4000800080c */
.L_x_8:
[----:B------:R-:W-:Y:S05]  /*0450*/  @P2 BRA `(.L_x_10) ;  /* 0x00000000001c2947 */ /* 0x000fea0003800000 */
[----:B-1234-:R-:W1:Y:S02]  /*0460*/  LDS R4, [UR12+0x8] ;  /* 0x0000080cff047984 */ /* 0x01ee640008000800 */
[----:B-1----:R-:W-:-:S05]  /*0470*/  LOP3.LUT R4, R4, 0x780, RZ, 0xb8, !PT ;  /* 0x0000078004047812 */ /* 0x002fca00078eb8ff */
[----:B------:R2:W-:Y:S02]  /*0480*/  STS [UR12+0x8], R4 ;  /* 0x00000804ff007988 */ /* 0x0005e4000800080c */
.L_x_9:
[----:B------:R-:W-:Y:S05]  /*0490*/  @P2 BRA `(.L_x_11) ;  /* 0x0000000000282947 */ /* 0x000fea0003800000 */
[----:B-12---:R-:W1:Y:S02]  /*04a0*/  LDS R4, [UR12+0x8] ;  /* 0x0000080cff047984 */ /* 0x006e640008000800 */
[----:B-1----:R-:W-:-:S05]  /*04b0*/  LOP3.LUT R4, R4, 0x1800, RZ, 0xb8, !PT ;  /* 0x0000180004047812 */ /* 0x002fca00078eb8ff */
[----:B------:R5:W-:Y:S02]  /*04c0*/  STS [UR12+0x8], R4 ;  /* 0x00000804ff007988 */ /* 0x000be4000800080c */
.L_x_10:
[----:B------:R-:W-:Y:S05]  /*04d0*/  @P2 BREAK B0 ;  /* 0x0000000000002942 */ /* 0x000fea0003800000 */
[----:B------:R-:W-:Y:S05]  /*04e0*/  @P2 BRA `(.L_x_12) ;  /* 0x0000000000242947 */ /* 0x000fea0003800000 */
[----:B-1-3--:R-:W1:Y:S01]  /*04f0*/  LDS R5, [UR12+0x8] ;  /* 0x0000080cff057984 */ /* 0x00ae620008000800 */
[----:B--2-45:R-:W-:-:S05]  /*0500*/  IMAD.MOV.U32 R4, RZ, RZ, 0x6000 ;  /* 0x00006000ff047424 */ /* 0x034fca00078e00ff */
[----:B-1----:R-:W-:-:S04]  /*0510*/  LOP3.LUT R4, R5, 0x4000, R4, 0xd8, !PT ;  /* 0x0000400005047812 */ /* 0x002fc800078ed804 */
[----:B------:R-:W-:-:S05]  /*0520*/  LOP3.LUT R4, R4, 0x400000, RZ, 0xb8, !PT ;  /* 0x0040000004047812 */ /* 0x000fca00078eb8ff */
[----:B------:R3:W-:Y:S02]  /*0530*/  STS [UR12+0x8], R4 ;  /* 0x00000804ff007988 */ /* 0x0007e4000800080c */
.L_x_11:
[----:B------:R-:W-:Y:S05]  /*0540*/  BSYNC B0 ;  /* 0x0000000000007941 */ /* 0x000fea0003800000 */
.L_x_7:
[----:B-123--:R-:W1:Y:S02]  /*0550*/  @!P2 LDS R4, [UR12+0x8] ;  /* 0x0000080cff04a984 */ /* 0x00ee640008000800 */
[----:B-1----:R-:W-:-:S05]  /*0560*/  @!P2 LOP3.LUT R4, R4, 0x8000, RZ, 0xb8, !PT ;  /* 0x000080000404a812 */ /* 0x002fca00078eb8ff */
[----:B------:R1:W-:Y:S02]  /*0570*/  @!P2 STS [UR12+0x8], R4 ;  /* 0x00000804ff00a988 */ /* 0x0003e4000800080c */
.L_x_12:
[----:B------:R-:W-:Y:S05]  /*0580*/  BSYNC B1 ;  /* 0x0000000000017941 */ /* 0x000fea0003800000 */
.L_x_6:
[----:B------:R-:W-:Y:S05]  /*0590*/  WARPSYNC.ALL ;  /* 0x0000000000007948 */ /* 0x000fea0003800000 */
[----:B------:R-:W-:Y:S05]  /*05a0*/  @P0 BRA `(.L_x_13) ;  /* 0x0000000000280947 */ /* 0x000fea0003800000 */
[----:B-12345:R-:W1:Y:S01]  /*05b0*/  S2R R4, SR_LANEID ;  /* 0x0000000000047919 */ /* 0x03ee620000000000 */
[----:B------:R-:W-:Y:S05]  /*05c0*/  WARPSYNC.ALL ;  /* 0x0000000000007948 */ /* 0x000fea0003800000 */
[----:B-1----:R-:W-:-:S05]  /*05d0*/  IMAD.SHL.U32 R8, R4, 0x4, RZ ;  /* 0x0000000404087824 */ /* 0x002fca00078e00ff */
[----:B------:R-:W1:Y:S01]  /*05e0*/  LDS R11, [R8+UR12] ;  /* 0x0000000c080b7984 */ /* 0x000e620008000800 */
[----:B------:R-:W-:-:S05]  /*05f0*/  IADD3 R4, P1, R8, UR24, RZ ;  /* 0x0000001808047c10 */ /* 0x000fca000ff3e0ff */
[----:B------:R-:W-:-:S05]  /*0600*/  IMAD.X R5, RZ, RZ, UR25, P1 ;  /* 0x00000019ff057e24 */ /* 0x000fca00088e06ff */
[----:B-1----:R1:W2:Y:S01]  /*0610*/  ATOMG.E.EXCH.STRONG.GPU PT, RZ, [R4], R11 ;  /* 0x0000000b04ff73a8 */ /* 0x0022a200041ee100 */
[----:B------:R-:W-:-:S04]  /*0620*/  DEPBAR {5,4,3,2,1,0} ;  /* 0x0000003f0000791a */ /* 0x000fc80000000000 */
[----:B------:R1:W-:Y:S01]  /*0630*/  UTMACCTL.IV [UR24] ;  /* 0x00000000180079b9 */ /* 0x0003e20008000000 */
[----:B------:R-:W-:Y:S01]  /*0640*/  NOP ;  /* 0x0000000000007918 */ /* 0x000fe20000000000 */
.L_x_13:
[----:B------:R-:W-:Y:S05]  /*0650*/  @P0 BRA `(.L_x_14) ;  /* 0x00000000000c0947 */ /* 0x000fea0003800000 */
[----:B------:R0:W-:Y:S01]  /*0660*/  UTMACMDFLUSH ;  /* 0x00000000000079b7 */ /* 0x0001e20000000000 */
[----:B------:R-:W-:Y:S05]  /*0670*/  @P0 BRA `(.L_x_14) ;  /* 0x0000000000040947 */ /* 0x000fea0003800000 */
[----:B------:R-:W-:-:S04]  /*0680*/  DEPBAR.LE SB0, 0x0 ;  /* 0x000080000000791a */ /* 0x000fc80000000000 */
.L_x_14:
[----:B------:R-:W-:Y:S05]  /*0690*/  WARPSYNC.ALL ;  /* 0x0000000000007948 */ /* 0x000fea0003800000 */
[----:B--2---:R-:W-:Y:S06]  /*06a0*/  BAR.SYNC.DEFER_BLOCKING 0x0 ;  /* 0x0000000000007b1d */ /* 0x004fec0000010000 */
[----:B------:R-:W-:Y:S02]  /*06b0*/  BSSY B1, `(.L_x_15) ;  /* 0x000000b000017945 */ /* 0x000fe40003800000 */
[----:B------:R-:W-:Y:S06]  /*06c0*/  BAR.SYNC.DEFER_BLOCKING 0x0 ;  /* 0x0000000000007b1d */ /* 0x000fec0000010000 */
[----:B------:R2:W-:Y:S01]  /*06d0*/  @!P0 STS [R3], RZ ;  /* 0x000000ff03008388 */ /* 0x0005e20000000800 */
[----:B------:R-:W-:Y:S01]  /*06e0*/  NOP ;  /* 0x0000000000007918 */ /* 0x000fe20000000000 */
[----:B------:R-:W-:Y:S05]  /*06f0*/  @P2 BRA `(.L_x_16) ;  /* 0x0000000000182947 */ /* 0x000fea0003800000 */
[----:B-1-345:R-:W1:Y:S01]  /*0700*/  LDS R4, [UR12+0x8] ;  /* 0x0000080cff047984 */ /* 0x03ae620008000800 */
[----:B------:R-:W3:Y:S01]  /*0710*/  LDC.64 R10, c[0x0][0x218] ;  /* 0x00008600ff0a7b82 */ /* 0x000ee20000000a00 */
[----:B------:R-:W-:Y:S02]  /*0720*/  IMAD.MOV.U32 R5, RZ, RZ, 0x70 ;  /* 0x00000070ff057424 */ /* 0x000fe400078e00ff */
[----:B---3--:R3:W-:Y:S03]  /*0730*/  STS.64 [UR12], R10 ;  /* 0x0000000aff007988 */ /* 0x0087e60008000a0c */
[----:B-1----:R-:W-:-:S05]  /*0740*/  LOP3.LUT R4, R4, 0x10, R5, 0xd8, !PT ;  /* 0x0000001004047812 */ /* 0x002fca00078ed805 */
[----:B------:R3:W-:Y:S02]  /*0750*/  STS [UR12+0x8], R4 ;  /* 0x00000804ff007988 */ /* 0x0007e4000800080c */
.L_x_16:
[----:B-1----:R-:W-:Y:S05]  /*0760*/  BSYNC B1 ;  /* 0x0000000000017941 */ /* 0x002fea0003800000 */
.L_x_15:
[----:B------:R-:W-:Y:S04]  /*0770*/  BSSY B2, `(.L_x_17) ;  /* 0x000000f000027945 */ /* 0x000fe80003800000 */
[----:B------:R-:W-:Y:S04]  /*0780*/  BSSY B1, `(.L_x_18) ;  /* 0x000000c000017945 */ /* 0x000fe80003800000 */
[----:B------:R-:W-:Y:S05]  /*0790*/  @P2 BRA `(.L_x_19) ;  /* 0x0000000000282947 */ /* 0x000fea0003800000 */
[----:B---345:R-:W1:Y:S01]  /*07a0*/  LDS R4, [UR12+0x34] ;  /* 0x0000340cff047984 */ /* 0x038e620008000800 */
[----:B------:R-:W-:Y:S01]  /*07b0*/  IMAD.MOV.U32 R5, RZ, RZ, 0x3f000000 ;  /* 0x3f000000ff057424 */ /* 0x000fe200078e00ff */
[----:B------:R-:W-:Y:S05]  /*07c0*/  @P2 BREAK B1 ;  /* 0x0000000000012942 */ /* 0x000fea0003800000 */
[----:B-1----:R-:W-:-:S05]  /*07d0*/  LOP3.LUT R4, R4, 0xff000000, R5, 0xb8, !PT ;  /* 0xff00000004047812 */ /* 0x002fca00078eb805 */
[----:B------:R1:W-:Y:S01]  /*07e0*/  STS [UR12+0x34], R4 ;  /* 0x00003404ff007988 */ /* 0x0003e2000800080c */
[----:B------:R-:W-:Y:S05]  /*07f0*/  @P2 BRA `(.L_x_20) ;  /* 0x0000000000182947 */ /* 0x000fea0003800000 */
[----:B-1----:R-:W1:Y:S01]  /*0800*/  LDS R4, [UR12+0x38] ;  /* 0x0000380cff047984 */ /* 0x002e620008000800 */
[----:B------:R-:W-:-:S05]  /*0810*/  IMAD.MOV.U32 R5, RZ, RZ, 0x3f ;  /* 0x0000003fff057424 */ /* 0x000fca00078e00ff */
[----:B-1----:R-:W-:-:S05]  /*0820*/  LOP3.LUT R4, R4, 0xff, R5, 0xb8, !PT ;  /* 0x000000ff04047812 */ /* 0x002fca00078eb805 */
[----:B------:R1:W-:Y:S02]  /*0830*/  STS [UR12+0x38], R4 ;  /* 0x00003804ff007988 */ /* 0x0003e4000800080c */
.L_x_19:
[----:B------:R-:W-:Y:S05]  /*0840*/  BSYNC B1 ;  /* 0x0000000000017941 */ /* 0x000fea0003800000 */
.L_x_18:
[----:B------:R1:W-:Y:S02]  /*0850*/  @!P2 STS [UR12+0x20], R6 ;  /* 0x00002006ff00a988 */ /* 0x0003e4000800080c */
.L_x_20:
[----:B------:R-:W-:Y:S05]  /*0860*/  BSYNC B2 ;  /* 0x0000000000027941 */ /* 0x000fea0003800000 */
.L_x_17:
[----:B------:R-:W-:Y:S05]  /*0870*/  WARPSYNC.ALL ;  /* 0x0000000000007948 */ /* 0x000fea0003800000 */
[----:B-1----:R-:W1:Y:S01]  /*0880*/  LDC R6, c[0x0][0x22c] ;  /* 0x00008b00ff067b82 */ /* 0x002e620000000800 */
[----:B------:R-:W-:Y:S01]  /*0890*/  BSSY B2, `(.L_x_21) ;  /* 0x000000b000027945 */ /* 0x000fe20003800000 */
[----:B-1----:R-:W-:-:S03]  /*08a0*/  VIADD R6, R6, 0xffffffff ;  /* 0xffffffff06067836 */ /* 0x002fc60000000000 */
[----:B------:R-:W-:Y:S05]  /*08b0*/  @P2 BRA `(.L_x_22) ;  /* 0x0000000000202947 */ /* 0x000fea0003800000 */
[----:B---345:R-:W1:Y:S01]  /*08c0*/  LDS R4, [UR12+0x1c] ;  /* 0x00001c0cff047984 */ /* 0x038e620008000800 */
[----:B------:R-:W3:Y:S03]  /*08d0*/  LDC.64 R12, c[0x0][0x240] ;  /* 0x00009000ff0c7b82 */ /* 0x000ee60000000a00 */
[----:B------:R4:W-:Y:S01]  /*08e0*/  STS [UR12+0x24], R6 ;  /* 0x00002406ff007988 */ /* 0x0009e2000800080c */
[--C-:B---3--:R-:W-:Y:S02]  /*08f0*/  SHF.R.U32.HI R11, RZ, 0x4, R13.reuse ;  /* 0x00000004ff0b7819 */ /* 0x108fe4000001160d */
[----:B------:R-:W-:-:S05]  /*0900*/  SHF.R.U64 R5, R12, 0x4, R13 ;  /* 0x000000040c057819 */ /* 0x000fca000000120d */
[----:B------:R4:W-:Y:S01]  /*0910*/  STS [UR12+0xc], R5 ;  /* 0x00000c05ff007988 */ /* 0x0009e2000800080c */
[----:B-1----:R-:W-:-:S05]  /*0920*/  LOP3.LUT R4, R4, 0xf, R11, 0xb8, !PT ;  /* 0x0000000f04047812 */ /* 0x002fca00078eb80b */
[----:B------:R4:W-:Y:S02]  /*0930*/  STS [UR12+0x1c], R4 ;  /* 0x00001c04ff007988 */ /* 0x0009e4000800080c */
.L_x_22:
[----:B------:R-:W-:Y:S05]  /*0940*/  BSYNC B2 ;  /* 0x0000000000027941 */ /* 0x000fea0003800000 */
.L_x_21:
[----:B------:R-:W-:Y:S04]  /*0950*/  BSSY B3, `(.L_x_23) ;  /* 0x000001d000037945 */ /* 0x000fe80003800000 */
[----:B------:R-:W-:Y:S04]  /*0960*/  BSSY B2, `(.L_x_24) ;  /* 0x0000018000027945 */ /* 0x000fe80003800000 */
[----:B------:R-:W-:Y:S05]  /*0970*/  @P2 BRA `(.L_x_25) ;  /* 0x00000000001c2947 */ /* 0x000fea0003800000 */
[----:B---345:R-:W1:Y:S02]  /*0980*/  LDS R4, [UR12+0x34] ;  /* 0x0000340cff047984 */ /* 0x038e640008000800 */
[----:B-1----:R-:W-:-:S05]  /*0990*/  LOP3.LUT R4, R4, 0x7, RZ, 0xb8, !PT ;  /* 0x0000000704047812 */ /* 0x002fca00078eb8ff */
[----:B------:R1:W-:Y:S01]  /*09a0*/  STS [UR12+0x34], R4 ;  /* 0x00003404ff007988 */ /* 0x0003e2000800080c */
[----:B------:R-:W-:Y:S05]  /*09b0*/  @P2 BRA `(.L_x_26) ;  /* 0x00000000001c2947 */ /* 0x000fea0003800000 */
[----:B-1----:R-:W1:Y:S02]  /*09c0*/  LDS R4, [UR12+0x34] ;  /* 0x0000340cff047984 */ /* 0x002e640008000800 */
[----:B-1----:R-:W-:-:S05]  /*09d0*/  LOP3.LUT R4, R4, 0x38, RZ, 0xb8, !PT ;  /* 0x0000003804047812 */ /* 0x002fca00078eb8ff */
[----:B------:R1:W-:Y:S02]  /*09e0*/  STS [UR12+0x34], R4 ;  /* 0x00003404ff007988 */ /* 0x0003e4000800080c */
.L_x_25:
[----:B------:R-:W-:Y:S05]  /*09f0*/  @P2 BRA `(.L_x_27) ;  /* 0x00000000001c2947 */ /* 0x000fea0003800000 */
[----:B-1-345:R-:W1:Y:S02]  /*0a00*/  LDS R4, [UR12+0x8] ;  /* 0x0000080cff047984 */ /* 0x03ae640008000800 */
[----:B-1----:R-:W-:-:S05]  /*0a10*/  LOP3.LUT R4, R4, 0x780, RZ, 0xb8, !PT ;  /* 0x0000078004047812 */ /* 0x002fca00078eb8ff */
[----:B------:R3:W-:Y:S02]  /*0a20*/  STS [UR12+0x8], R4 ;  /* 0x00000804ff007988 */ /* 0x0007e4000800080c */
.L_x_26:
[----:B------:R-:W-:Y:S05]  /*0a30*/  @P2 BRA `(.L_x_28) ;  /* 0x0000000000282947 */ /* 0x000fea0003800000 */
[----:B-1-3--:R-:W1:Y:S02]  /*0a40*/  LDS R4, [UR12+0x8] ;  /* 0x0000080cff047984 */ /* 0x00ae640008000800 */
[----:B-1----:R-:W-:-:S05]  /*0a50*/  LOP3.LUT R4, R4, 0x1800, RZ, 0xb8, !PT ;  /* 0x0000180004047812 */ /* 0x002fca00078eb8ff */
[----:B------:R1:W-:Y:S02]  /*0a60*/  STS [UR12+0x8], R4 ;  /* 0x00000804ff007988 */ /* 0x0003e4000800080c */
.L_x_27:
[----:B------:R-:W-:Y:S05]  /*0a70*/  @P2 BREAK B2 ;  /* 0x0000000000022942 */ /* 0x000fea0003800000 */
[----:B------:R-:W-:Y:S05]  /*0a80*/  @P2 BRA `(.L_x_29) ;  /* 0x0000000000242947 */ /* 0x000fea0003800000 */
[----:B-1-345:R-:W1:Y:S01]  /*0a90*/  LDS R4, [UR12+0x8] ;  /* 0x0000080cff047984 */ /* 0x03ae620008000800 */
[----:B------:R-:W-:-:S05]  /*0aa0*/  IMAD.MOV.U32 R5, RZ, RZ, 0x6000 ;  /* 0x00006000ff057424 */ /* 0x000fca00078e00ff */
[----:B-1----:R-:W-:-:S04]  /*0ab0*/  LOP3.LUT R4, R4, 0x4000, R5, 0xd8, !PT ;  /* 0x0000400004047812 */ /* 0x002fc800078ed805 */
[----:B------:R-:W-:-:S05]  /*0ac0*/  LOP3.LUT R4, R4, 0x400000, RZ, 0xb8, !PT ;  /* 0x0040000004047812 */ /* 0x000fca00078eb8ff */
[----:B------:R4:W-:Y:S02]  /*0ad0*/  STS [UR12+0x8], R4 ;  /* 0x00000804ff007988 */ /* 0x0009e4000800080c */
.L_x_28:
[----:B------:R-:W-:Y:S05]  /*0ae0*/  BSYNC B2 ;  /* 0x0000000000027941 */ /* 0x000fea0003800000 */
.L_x_24:
[----:B-1-34-:R-:W1:Y:S02]  /*0af0*/  @!P2 LDS R4, [UR12+0x8] ;  /* 0x0000080cff04a984 */ /* 0x01ae640008000800 */
[----:B-1----:R-:W-:-:S05]  /*0b00*/  @!P2 LOP3.LUT R4, R4, 0x8000, RZ, 0xb8, !PT ;  /* 0x000080000404a812 */ /* 0x002fca00078eb8ff */
[----:B------:R1:W-:Y:S02]  /*0b10*/  @!P2 STS [UR12+0x8], R4 ;  /* 0x00000804ff00a988 */ /* 0x0003e4000800080c */
.L_x_29:
[----:B------:R-:W-:Y:S05]  /*0b20*/  BSYNC B3 ;  /* 0x0000000000037941 */ /* 0x000fea0003800000 */
.L_x_23:
[----:B------:R-:W-:Y:S05]  /*0b30*/  WARPSYNC.ALL ;  /* 0x0000000000007948 */ /* 0x000fea0003800000 */
[----:B------:R-:W-:-:S04]  /*0b40*/  UIADD3 UR27, UR5, 0x80, URZ ;  /* 0x00000080051b7890 */ /* 0x000fc8000fffe03f */
[----:B------:R-:W-:-:S04]  /*0b50*/  UIADD3 UR26, UP0, UR27, UR30, URZ ;  /* 0x0000001e1b1a7290 */ /* 0x000fc8000ff1e03f */
[----:B------:R-:W-:Y:S01]  /*0b60*/  ULEA.HI.X.SX32 UR27, UR27, UR31, 0x1, UP0 ;  /* 0x0000001f1b1b7291 */ /* 0x000fe200080f0e3f */
[----:B------:R-:W-:Y:S11]  /*0b70*/  @P0 BRA `(.L_x_30) ;  /* 0x0000000000280947 */ /* 0x000ff60003800000 */
[----:B-1-345:R-:W1:Y:S01]  /*0b80*/  S2R R4, SR_LANEID ;  /* 0x0000000000047919 */ /* 0x03ae620000000000 */
[----:B------:R-:W-:Y:S05]  /*0b90*/  WARPSYNC.ALL ;  /* 0x0000000000007948 */ /* 0x000fea0003800000 */
[----:B-1----:R-:W-:-:S05]  /*0ba0*/  IMAD.SHL.U32 R8, R4, 0x4, RZ ;  /* 0x0000000404087824 */ /* 0x002fca00078e00ff */
[----:B------:R-:W1:Y:S01]  /*0bb0*/  LDS R11, [R8+UR12] ;  /* 0x0000000c080b7984 */ /* 0x000e620008000800 */
[----:B------:R-:W-:-:S05]  /*0bc0*/  IADD3 R4, P1, R8, UR26, RZ ;  /* 0x0000001a08047c10 */ /* 0x000fca000ff3e0ff */
[----:B------:R-:W-:-:S05]  /*0bd0*/  IMAD.X R5, RZ, RZ, UR27, P1 ;  /* 0x0000001bff057e24 */ /* 0x000fca00088e06ff */
[----:B-1----:R1:W3:Y:S01]  /*0be0*/  ATOMG.E.EXCH.STRONG.GPU PT, RZ, [R4], R11 ;  /* 0x0000000b04ff73a8 */ /* 0x0022e200041ee100 */
[----:B------:R-:W-:-:S04]  /*0bf0*/  DEPBAR {5,4,3,2,1,0} ;  /* 0x0000003f0000791a */ /* 0x000fc80000000000 */
[----:B------:R1:W-:Y:S01]  /*0c00*/  UTMACCTL.IV [UR26] ;  /* 0x000000001a0079b9 */ /* 0x0003e20008000000 */
[----:B------:R-:W-:Y:S01]  /*0c10*/  NOP ;  /* 0x0000000000007918 */ /* 0x000fe20000000000 */
.L_x_30:
[----:B------:R-:W-:Y:S05]  /*0c20*/  @P0 BRA `(.L_x_31) ;  /* 0x00000000000c0947 */ /* 0x000fea0003800000 */
[----:B------:R0:W-:Y:S01]  /*0c30*/  UTMACMDFLUSH ;  /* 0x00000000000079b7 */ /* 0x0001e20000000000 */
[----:B------:R-:W-:Y:S05]  /*0c40*/  @P0 BRA `(.L_x_31) ;  /* 0x0000000000040947 */ /* 0x000fea0003800000 */
[----:B------:R-:W-:-:S04]  /*0c50*/  DEPBAR.LE SB0, 0x0 ;  /* 0x000080000000791a */ /* 0x000fc80000000000 */
.L_x_31:
[----:B------:R-:W-:Y:S05]  /*0c60*/  WARPSYNC.ALL ;  /* 0x0000000000007948 */ /* 0x000fea0003800000 */
[----:B---3--:R-:W-:Y:S06]  /*0c70*/  BAR.SYNC.DEFER_BLOCKING 0x0 ;  /* 0x0000000000007b1d */ /* 0x008fec0000010000 */
[----:B------:R-:W-:Y:S02]  /*0c80*/  BSSY B3, `(.L_x_32) ;  /* 0x000000b000037945 */ /* 0x000fe40003800000 */
[----:B------:R-:W-:Y:S06]  /*0c90*/  BAR.SYNC.DEFER_BLOCKING 0x0 ;  /* 0x0000000000007b1d */ /* 0x000fec0000010000 */
[----:B------:R3:W-:Y:S01]  /*0ca0*/  @!P0 STS [R3], RZ ;  /* 0x000000ff03008388 */ /* 0x0007e20000000800 */
[----:B------:R-:W-:Y:S01]  /*0cb0*/  NOP ;  /* 0x0000000000007918 */ /* 0x000fe20000000000 */
[----:B------:R-:W-:Y:S05]  /*0cc0*/  @P2 BRA `(.L_x_33) ;  /* 0x0000000000182947 */ /* 0x000fea0003800000 */
[----:B--23--:R-:W2:Y:S01]  /*0cd0*/  LDS R3, [UR12+0x8] ;  /* 0x0000080cff037984 */ /* 0x00cea20008000800 */
[----:B-1----:R-:W1:Y:S01]  /*0ce0*/  LDC.64 R10, c[0x0][0x220] ;  /* 0x00008800ff0a7b82 */ /* 0x002e620000000a00 */
[----:B----45:R-:W-:Y:S02]  /*0cf0*/  IMAD.MOV.U32 R4, RZ, RZ, 0x70 ;  /* 0x00000070ff047424 */ /* 0x030fe400078e00ff */
[----:B-1----:R1:W-:Y:S03]  /*0d00*/  STS.64 [UR12], R10 ;  /* 0x0000000aff007988 */ /* 0x0023e60008000a0c */
[----:B--2---:R-:W-:-:S05]  /*0d10*/  LOP3.LUT R3, R3, 0x10, R4, 0xd8, !PT ;  /* 0x0000001003037812 */ /* 0x004fca00078ed804 */
[----:B------:R1:W-:Y:S02]  /*0d20*/  STS [UR12+0x8], R3 ;  /* 0x00000803ff007988 */ /* 0x0003e4000800080c */
.L_x_33:
[----:B-1----:R-:W-:Y:S05]  /*0d30*/  BSYNC B3 ;  /* 0x0000000000037941 */ /* 0x002fea0003800000 */
.L_x_32:
[----:B------:R-:W-:Y:S04]  /*0d40*/  BSSY B3, `(.L_x_34) ;  /* 0x0000033000037945 */ /* 0x000fe80003800000 */
[----:B------:R-:W-:Y:S04]  /*0d50*/  BSSY B4, `(.L_x_35) ;  /* 0x000002e000047945 */ /* 0x000fe80003800000 */
[----:B------:R-:W-:Y:S05]  /*0d60*/  @P2 BRA `(.L_x_36) ;  /* 0x0000000000242947 */ /* 0x000fea0003800000 */
[----:B--23--:R-:W1:Y:S01]  /*0d70*/  LDS R3, [UR12+0x34] ;  /* 0x0000340cff037984 */ /* 0x00ce620008000800 */
[----:B----45:R-:W-:-:S05]  /*0d80*/  IMAD.MOV.U32 R4, RZ, RZ, 0x3f000000 ;  /* 0x3f000000ff047424 */ /* 0x030fca00078e00ff */
[----:B-1----:R-:W-:-:S05]  /*0d90*/  LOP3.LUT R3, R3, 0xff000000, R4, 0xb8, !PT ;  /* 0xff00000003037812 */ /* 0x002fca00078eb804 */
[----:B------:R1:W-:Y:S01]  /*0da0*/  STS [UR12+0x34], R3 ;  /* 0x00003403ff007988 */ /* 0x0003e2000800080c */
[----:B------:R-:W-:Y:S05]  /*0db0*/  @P2 BRA `(.L_x_37) ;  /* 0x0000000000182947 */ /* 0x000fea0003800000 */
[----:B-1----:R-:W1:Y:S01]  /*0dc0*/  LDS R3, [UR12+0x38] ;  /* 0x0000380cff037984 */ /* 0x002e620008000800 */
[----:B------:R-:W-:-:S05]  /*0dd0*/  IMAD.MOV.U32 R4, RZ, RZ, 0x3f ;  /* 0x0000003fff047424 */ /* 0x000fca00078e00ff */
[----:B-1----:R-:W-:-:S05]  /*0de0*/  LOP3.LUT R3, R3, 0xff, R4, 0xb8, !PT ;  /* 0x000000ff03037812 */ /* 0x002fca00078eb804 */
[----:B------:R1:W-:Y:S02]  /*0df0*/  STS [UR12+0x38], R3 ;  /* 0x00003803ff007988 */ /* 0x0003e4000800080c */
.L_x_36:
[----:B------:R-:W-:Y:S05]  /*0e00*/  @P2 BRA `(.L_x_38) ;  /* 0x00000000000c2947 */ /* 0x000fea0003800000 */
[----:B------:R1:W-:Y:S02]  /*0e10*/  STS [UR12+0x20], R6 ;  /* 0x00002006ff007988 */ /* 0x0003e4000800080c */
.L_x_37:
[----:B------:R-:W-:Y:S05]  /*0e20*/  @P2 BRA `(.L_x_39) ;  /* 0x0000000000242947 */ /* 0x000fea0003800000 */
[----:B------:R1:W-:Y:S02]  /*0e30*/  STS [UR12+0x24], R2 ;  /* 0x00002402ff007988 */ /* 0x0003e4000800080c */
.L_x_38:
[----:B------:R-:W-:Y:S05]  /*0e40*/  @P2 BRA `(.L_x_40) ;  /* 0x00000000002c2947 */ /* 0x000fea0003800000 */
[----:B-1----:R-:W1:Y:S01]  /*0e50*/  LDS R2, [UR12+0x1c] ;  /* 0x00001c0cff027984 */ /* 0x002e620008000800 */
[----:B------:R-:W4:Y:S02]  /*0e60*/  LDC.64 R10, c[0x0][0x248] ;  /* 0x00009200ff0a7b82 */ /* 0x000f240000000a00 */
[--C-:B----4-:R-:W-:Y:S02]  /*0e70*/  SHF.R.U32.HI R5, RZ, 0x4, R11.reuse ;  /* 0x00000004ff057819 */ /* 0x110fe4000001160b */
[----:B--23--:R-:W-:-:S05]  /*0e80*/  SHF.R.U64 R3, R10, 0x4, R11 ;  /* 0x000000040a037819 */ /* 0x00cfca000000120b */
[----:B------:R2:W-:Y:S01]  /*0e90*/  STS [UR12+0xc], R3 ;  /* 0x00000c03ff007988 */ /* 0x0005e2000800080c */
[----:B-1----:R-:W-:-:S05]  /*0ea0*/  LOP3.LUT R2, R2, 0xf, R5, 0xb8, !PT ;  /* 0x0000000f02027812 */ /* 0x002fca00078eb805 */
[----:B------:R2:W-:Y:S02]  /*0eb0*/  STS [UR12+0x1c], R2 ;  /* 0x00001c02ff007988 */ /* 0x0005e4000800080c */
.L_x_39:
[----:B------:R-:W-:Y:S05]  /*0ec0*/  @P2 BRA `(.L_x_41) ;  /* 0x00000000001c2947 */ /* 0x000fea0003800000 */
[----:B--2---:R-:W2:Y:S02]  /*0ed0*/  LDS R2, [UR12+0x34] ;  /* 0x0000340cff027984 */ /* 0x004ea40008000800 */
[----:B--2---:R-:W-:-:S05]  /*0ee0*/  LOP3.LUT R2, R2, 0x7, RZ, 0xb8, !PT ;  /* 0x0000000702027812 */ /* 0x004fca00078eb8ff */
[----:B------:R2:W-:Y:S02]  /*0ef0*/  STS [UR12+0x34], R2 ;  /* 0x00003402ff007988 */ /* 0x0005e4000800080c */
.L_x_40:
[----:B------:R-:W-:Y:S05]  /*0f00*/  @P2 BRA `(.L_x_42) ;  /* 0x00000000001c2947 */ /* 0x000fea0003800000 */
[----:B-12---:R-:W1:Y:S02]  /*0f10*/  LDS R2, [UR12+0x34] ;  /* 0x0000340cff027984 */ /* 0x006e640008000800 */
[----:B-1----:R-:W-:-:S05]  /*0f20*/  LOP3.LUT R2, R2, 0x38, RZ, 0xb8, !PT ;  /* 0x0000003802027812 */ /* 0x002fca00078eb8ff */
[----:B------:R1:W-:Y:S02]  /*0f30*/  STS [UR12+0x34], R2 ;  /* 0x00003402ff007988 */ /* 0x0003e4000800080c */
.L_x_41:
[----:B------:R-:W-:Y:S05]  /*0f40*/  @P2 BRA `(.L_x_43) ;  /* 0x00000000001c2947 */ /* 0x000fea0003800000 */
[----:B-12---:R-:W1:Y:S02]  /*0f50*/  LDS R2, [UR12+0x8] ;  /* 0x0000080cff027984 */ /* 0x006e640008000800 */
[----:B-1----:R-:W-:-:S05]  /*0f60*/  LOP3.LUT R2, R2, 0x780, RZ, 0xb8, !PT ;  /* 0x0000078002027812 */ /* 0x002fca00078eb8ff */
[----:B------:R1:W-:Y:S02]  /*0f70*/  STS [UR12+0x8], R2 ;  /* 0x00000802ff007988 */ /* 0x0003e4000800080c */
.L_x_42:
[----:B------:R-:W-:Y:S05]  /*0f80*/  @P2 BRA `(.L_x_44) ;  /* 0x0000000000282947 */ /* 0x000fea0003800000 */
[----:B-12---:R-:W1:Y:S02]  /*0f90*/  LDS R2, [UR12+0x8] ;  /* 0x0000080cff027984 */ /* 0x006e640008000800 */
[----:B-1----:R-:W-:-:S05]  /*0fa0*/  LOP3.LUT R2, R2, 0x1800, RZ, 0xb8, !PT ;  /* 0x0000180002027812 */ /* 0x002fca00078eb8ff */
[----:B------:R1:W-:Y:S02]  /*0fb0*/  STS [UR12+0x8], R2 ;  /* 0x00000802ff007988 */ /* 0x0003e4000800080c */
.L_x_43:
[----:B------:R-:W-:Y:S05]  /*0fc0*/  @P2 BREAK B4 ;  /* 0x0000000000042942 */ /* 0x000fea0003800000 */
[----:B------:R-:W-:Y:S05]  /*0fd0*/  @P2 BRA `(.L_x_45) ;  /* 0x0000000000242947 */ /* 0x000fea0003800000 */
[----:B-12---:R-:W1:Y:S01]  /*0fe0*/  LDS R2, [UR12+0x8] ;  /* 0x0000080cff027984 */ /* 0x006e620008000800 */
[----:B---3--:R-:W-:-:S05]  /*0ff0*/  IMAD.MOV.U32 R3, RZ, RZ, 0x6000 ;  /* 0x00006000ff037424 */ /* 0x008fca00078e00ff */
[----:B-1----:R-:W-:-:S04]  /*1000*/  LOP3.LUT R2, R2, 0x4000, R3, 0xd8, !PT ;  /* 0x0000400002027812 */ /* 0x002fc800078ed803 */
[----:B------:R-:W-:-:S05]  /*1010*/  LOP3.LUT R2, R2, 0x400000, RZ, 0xb8, !PT ;  /* 0x0040000002027812 */ /* 0x000fca00078eb8ff */
[----:B------:R1:W-:Y:S02]  /*1020*/  STS [UR12+0x8], R2 ;  /* 0x00000802ff007988 */ /* 0x0003e4000800080c */
.L_x_44:
[----:B------:R-:W-:Y:S05]  /*1030*/  BSYNC B4 ;  /* 0x0000000000047941 */ /* 0x000fea0003800000 */
.L_x_35:
[----:B-12---:R-:W1:Y:S02]  /*1040*/  @!P2 LDS R2, [UR12+0x8] ;  /* 0x0000080cff02a984 */ /* 0x006e640008000800 */
[----:B-1----:R-:W-:-:S05]  /*1050*/  @!P2 LOP3.LUT R2, R2, 0x8000, RZ, 0xb8, !PT ;  /* 0x000080000202a812 */ /* 0x002fca00078eb8ff */
[----:B------:R1:W-:Y:S02]  /*1060*/  @!P2 STS [UR12+0x8], R2 ;  /* 0x00000802ff00a988 */ /* 0x0003e4000800080c */
.L_x_45:
[----:B------:R-:W-:Y:S05]  /*1070*/  BSYNC B3 ;  /* 0x0000000000037941 */ /* 0x000fea0003800000 */
.L_x_34:
[----:B------:R-:W-:Y:S05]  /*1080*/  WARPSYNC.ALL ;  /* 0x0000000000007948 */ /* 0x000fea0003800000 */
[----:B------:R-:W-:Y:S01]  /*1090*/  UIADD3 UR5, UR5, 0x100, URZ ;  /* 0x0000010005057890 */ /* 0x000fe2000fffe03f */
[----:B------:R-:W-:Y:S02]  /*10a0*/  ISETP.GE.AND P1, PT, R9, 0x1, PT ;  /* 0x000000010900780c */ /* 0x000fe40003f26270 */
[----:B------:R-:W-:Y:S02]  /*10b0*/  CS2R R24, SRZ ;  /* 0x0000000000187805 */ /* 0x000fe4000001ff00 */
[----:B------:R-:W-:Y:S01]  /*10c0*/  CS2R R26, SRZ ;  /* 0x00000000001a7805 */ /* 0x000fe2000001ff00 */
[----:B------:R-:W-:Y:S01]  /*10d0*/  UIADD3 UR30, UP0, UR5, UR30, URZ ;  /* 0x0000001e051e7290 */ /* 0x000fe2000ff1e03f */
[----:B------:R-:W-:-:S02]  /*10e0*/  CS2R R28, SRZ ;  /* 0x00000000001c7805 */ /* 0x000fc4000001ff00 */
[----:B------:R-:W-:Y:S01]  /*10f0*/  CS2R R30, SRZ ;  /* 0x00000000001e7805 */ /* 0x000fe2000001ff00 */
[----:B------:R-:W-:Y:S01]  /*1100*/  IMAD.MOV.U32 R32, RZ, RZ, RZ ;  /* 0x000000ffff207224 */ /* 0x000fe200078e00ff */
[----:B------:R-:W-:Y:S01]  /*1110*/  ULEA.HI.X.SX32 UR31, UR5, UR31, 0x1, UP0 ;  /* 0x0000001f051f7291 */ /* 0x000fe200080f0e3f */
[----:B------:R-:W-:Y:S11]  /*1120*/  @P0 BRA `(.L_x_46) ;  /* 0x0000000000300947 */ /* 0x000ff60003800000 */
[----:B-12---:R-:W4:Y:S01]  /*1130*/  S2R R2, SR_LANEID ;  /* 0x0000000000027919 */ /* 0x006f220000000000 */
[----:B------:R-:W-:Y:S05]  /*1140*/  WARPSYNC.ALL ;  /* 0x0000000000007948 */ /* 0x000fea0003800000 */
[----:B----45:R-:W-:-:S05]  /*1150*/  IMAD.SHL.U32 R4, R2, 0x4, RZ ;  /* 0x0000000402047824 */ /* 0x030fca00078e00ff */
[----:B------:R-:W1:Y:S01]  /*1160*/  LDS R5, [R4+UR12] ;  /* 0x0000000c04057984 */ /* 0x000e620008000800 */
[----:B------:R-:W-:Y:S01]  /*1170*/  IADD3 R2, P3, R4, UR30, RZ ;  /* 0x0000001e04027c10 */ /* 0x000fe2000ff7e0ff */
[----:B------:R-:W-:-:S04]  /*1180*/  UMOV UR6, UR30 ;  /* 0x0000001e00067c82 */ /* 0x000fc80008000000 */
[----:B---3--:R-:W-:Y:S01]  /*1190*/  IMAD.X R3, RZ, RZ, UR31, P3 ;  /* 0x0000001fff037e24 */ /* 0x008fe200098e06ff */
[----:B------:R-:W-:-:S04]  /*11a0*/  UMOV UR7, UR31 ;  /* 0x0000001f00077c82 */ /* 0x000fc80008000000 */
[----:B-1----:R1:W2:Y:S01]  /*11b0*/  ATOMG.E.EXCH.STRONG.GPU PT, RZ, [R2], R5 ;  /* 0x0000000502ff73a8 */ /* 0x0022a200041ee100 */
[----:B------:R-:W-:-:S04]  /*11c0*/  DEPBAR {5,4,3,2,1,0} ;  /* 0x0000003f0000791a */ /* 0x000fc80000000000 */
[----:B------:R1:W-:Y:S01]  /*11d0*/  UTMACCTL.IV [UR6] ;  /* 0x00000000060079b9 */ /* 0x0003e20008000000 */
[----:B------:R-:W-:Y:S01]  /*11e0*/  NOP ;  /* 0x0000000000007918 */ /* 0x000fe20000000000 */
.L_x_46:
[----:B------:R-:W-:Y:S05]  /*11f0*/  @P0 BRA `(.L_x_47) ;  /* 0x00000000000c0947 */ /* 0x000fea0003800000 */
[----:B------:R0:W-:Y:S01]  /*1200*/  UTMACMDFLUSH ;  /* 0x00000000000079b7 */ /* 0x0001e20000000000 */
[----:B------:R-:W-:Y:S05]  /*1210*/  @P0 BRA `(.L_x_47) ;  /* 0x0000000000040947 */ /* 0x000fea0003800000 */
[----:B------:R-:W-:-:S04]  /*1220*/  DEPBAR.LE SB0, 0x0 ;  /* 0x000080000000791a */ /* 0x000fc80000000000 */
.L_x_47:
[----:B------:R-:W-:Y:S05]  /*1230*/  WARPSYNC.ALL ;  /* 0x0000000000007948 */ /* 0x000fea0003800000 */
[----:B--2---:R-:W-:Y:S01]  /*1240*/  BAR.SYNC.DEFER_BLOCKING 0x0 ;  /* 0x0000000000007b1d */ /* 0x004fe20000010000 */
[----:B------:R-:W-:Y:S01]  /*1250*/  USHF.L.U32 UR19, UR28, 0x6, URZ ;  /* 0x000000061c137899 */ /* 0x000fe2000800063f */
[----:B------:R-:W-:Y:S01]  /*1260*/  IMAD.MOV.U32 R33, RZ, RZ, RZ ;  /* 0x000000ffff217224 */ /* 0x000fe200078e00ff */
[----:B------:R-:W-:Y:S02]  /*1270*/  CS2R R34, SRZ ;  /* 0x0000000000227805 */ /* 0x000fe4000001ff00 */
[----:B------:R-:W-:-:S02]  /*1280*/  CS2R R36, SRZ ;  /* 0x0000000000247805 */ /* 0x000fc4000001ff00 */
[----:B------:R-:W-:Y:S01]  /*1290*/  CS2R R38, SRZ ;  /* 0x0000000000267805 */ /* 0x000fe2000001ff00 */
[----:B------:R-:W-:Y:S01]  /*12a0*/  VOTEU.ALL UP0, P2 ;  /* 0x00000000003f7886 */ /* 0x000fe20001000000 */
[----:B-1----:R-:W-:Y:S01]  /*12b0*/  UMOV UR6, 0x1 ;  /* 0x0000000100067882 */ /* 0x002fe20000000000 */
[----:B------:R-:W-:Y:S01]  /*12c0*/  VOTEU.ALL UP1, P2 ;  /* 0x00000000003f7886 */ /* 0x000fe20001020000 */
[----:B------:R-:W-:Y:S01]  /*12d0*/  VOTEU.ALL UP2, P2 ;  /* 0x00000000003f7886 */ /* 0x000fe20001040000 */
[----:B------:R-:W-:Y:S01]  /*12e0*/  CS2R R40, SRZ ;  /* 0x0000000000287805 */ /* 0x000fe2000001ff00 */
[----:B------:R-:W-:-:S04]  /*12f0*/  @!UP0 UIADD3 UR8, -UR6, 0x100000, URZ ;  /* 0x0010000006088890 */ /* 0x000fc8000fffe13f */
[----:B------:R-:W-:Y:S02]  /*1300*/  @!UP0 USHF.L.U32 UR9, UR8, 0xb, URZ ;  /* 0x0000000b08098899 */ /* 0x000fe4000800063f */
[----:B------:R-:W-:Y:S01]  /*1310*/  @!UP0 USHF.L.U32 UR8, UR8, 0x1, URZ ;  /* 0x0000000108088899 */ /* 0x000fe2000800063f */
        /* <DEDUP_REMOVED lines=9> */
[----:B------:R-:W-:Y:S01]  /*13b0*/  VOTEU.ALL UP0, P2 ;  /* 0x00000000003f7886 */ /* 0x000fe20001000000 */
[----:B------:R-:W-:Y:S02]  /*13c0*/  CS2R R48, SRZ ;  /* 0x0000000000307805 */ /* 0x000fe4000001ff00 */
[----:B------:R-:W-:Y:S02]  /*13d0*/  CS2R R50, SRZ ;  /* 0x0000000000327805 */ /* 0x000fe4000001ff00 */
[----:B------:R-:W-:Y:S02]  /*13e0*/  CS2R R52, SRZ ;  /* 0x0000000000347805 */ /* 0x000fe4000001ff00 */
[----:B------:R-:W-:Y:S01]  /*13f0*/  CS2R R54, SRZ ;  /* 0x0000000000367805 */ /* 0x000fe2000001ff00 */
[----:B------:R-:W1:Y:S02]  /*1400*/  FENCE.VIEW.ASYNC.S ;  /* 0x00000000000073c6 */ /* 0x000e640000000000 */
[----:B-1----:R-:W1:Y:S02]  /*1410*/  @!UP0 SYNCS.EXCH.64 URZ, [UR12+0x6000], UR8 ;  /* 0x006000080c3f85b2 */ /* 0x002e640008000100 */
[----:B-1----:R-:W-:Y:S06]  /*1420*/  BAR.SYNC.DEFER_BLOCKING 0x0 ;  /* 0x0000000000007b1d */ /* 0x002fec0000010000 */
[----:B------:R1:W2:Y:S02]  /*1430*/  @!UP1 SYNCS.EXCH.64 URZ, [UR12+0x6008], UR10 ;  /* 0x0060080a0c3f95b2 */ /* 0x0002a40008000100 */
[----:B--2---:R-:W-:Y:S01]  /*1440*/  BAR.SYNC.DEFER_BLOCKING 0x0 ;  /* 0x0000000000007b1d */ /* 0x004fe20000010000 */
[----:B-1----:R-:W-:-:S05]  /*1450*/  USHF.L.U32 UR11, UR29, 0x6, URZ ;  /* 0x000000061d0b7899 */ /* 0x002fca000800063f */
[----:B------:R1:W2:Y:S01]  /*1460*/  @!UP2 SYNCS.EXCH.64 URZ, [UR12+0x6010], UR6 ;  /* 0x006010060c3fa5b2 */ /* 0x0002a20008000100 */
[----:B------:R-:W-:Y:S06]  /*1470*/  @!P1 BRA `(.L_x_48) ;  /* 0x0000000400349947 */ /* 0x000fec0003800000 */
[----:B------:R-:W-:Y:S02]  /*1480*/  CS2R R24, SRZ ;  /* 0x0000000000187805 */ /* 0x000fe4000001ff00 */
[----:B------:R-:W-:Y:S02]  /*1490*/  CS2R R26, SRZ ;  /* 0x00000000001a7805 */ /* 0x000fe4000001ff00 */
[----:B------:R-:W-:Y:S02]  /*14a0*/  CS2R R28, SRZ ;  /* 0x00000000001c7805 */ /* 0x000fe4000001ff00 */
[----:B------:R-:W-:Y:S02]  /*14b0*/  CS2R R30, SRZ ;  /* 0x00000000001e7805 */ /* 0x000fe4000001ff00 */
[----:B------:R-:W-:Y:S02]  /*14c0*/  CS2R R32, SRZ ;  /* 0x0000000000207805 */ /* 0x000fe4000001ff00 */
[----:B------:R-:W-:-:S02]  /*14d0*/  CS2R R34, SRZ ;  /* 0x0000000000227805 */ /* 0x000fc4000001ff00 */
        /* <DEDUP_REMOVED lines=9> */
[----:B------:R-:W-:Y:S01]  /*1570*/  CS2R R54, SRZ ;  /* 0x0000000000367805 */ /* 0x000fe2000001ff00 */
[----:B------:R-:W-:Y:S01]  /*1580*/  UMOV UR5, URZ ;  /* 0x0000003f00057c82 */ /* 0x000fe20008000000 */
[----:B------:R-:W-:-:S05]  /*1590*/  UMOV UR18, URZ ;  /* 0x0000003f00127c82 */ /* 0x000fca0008000000 */
.L_x_50:
[----:B--2---:R-:W-:Y:S01]  /*15a0*/  BAR.SYNC.DEFER_BLOCKING 0x0 ;  /* 0x0000000000007b1d */ /* 0x004fe20000010000 */
[----:B------:R-:W-:Y:S01]  /*15b0*/  ULEA UR13, UR5, UR12, 0x3 ;  /* 0x0000000c050d7291 */ /* 0x000fe2000f8e183f */
[----:B------:R-:W-:Y:S01]  /*15c0*/  @!P2 IMAD.MOV.U32 R2, RZ, RZ, 0x2000 ;  /* 0x00002000ff02a424 */ /* 0x000fe200078e00ff */
[----:B------:R-:W-:Y:S01]  /*15d0*/  ELECT P0, URZ, PT ;  /* 0x00000000003f782f */ /* 0x000fe20003800000 */
[----:B------:R-:W-:-:S03]  /*15e0*/  ULEA UR16, UR5, UR12, 0xc ;  /* 0x0000000c05107291 */ /* 0x000fc6000f8e603f */
[----:B------:R-:W-:Y:S02]  /*15f0*/  ISETP.LT.U32.AND P0, PT, R7, 0x20, P0 ;  /* 0x000000200700780c */ /* 0x000fe40000701070 */
[----:B------:R-:W-:Y:S01]  /*1600*/  ELECT P1, URZ, PT ;  /* 0x00000000003f782f */ /* 0x000fe20003820000 */
[----:B------:R-:W-:-:S03]  /*1610*/  UIADD3 UR8, UR16, 0x3000, URZ ;  /* 0x0000300010087890 */ /* 0x000fc6000fffe03f */
[----:B------:R-:W-:Y:S01]  /*1620*/  ISETP.LT.U32.AND P1, PT, R7, 0x20, P1 ;  /* 0x000000200700780c */ /* 0x000fe20000f21070 */
[----:B------:R-:W-:-:S06]  /*1630*/  UMOV UR10, UR18 ;  /* 0x00000012000a7c82 */ /* 0x000fcc0008000000 */
[----:B------:R-:W-:Y:S01]  /*1640*/  VOTEU.ANY UP0, P0 ;  /* 0x00000000003f7886 */ /* 0x000fe20000000100 */
[----:B------:R-:W-:Y:S01]  /*1650*/  VOTEU.ANY UP2, P0 ;  /* 0x00000000003f7886 */ /* 0x000fe20000040100 */
[----:B------:R2:W-:Y:S01]  /*1660*/  @!P2 SYNCS.ARRIVE.TRANS64 RZ, [UR13+0x6000], R2 ;  /* 0x00600002ffffa9a7 */ /* 0x0005e2000800000d */
[----:B------:R1:W-:Y:S06]  /*1670*/  MEMBAR.ALL.CTA ;  /* 0x0000000000007992 */ /* 0x0003ec0000008000 */
[----:B-1----:R-:W1:Y:S01]  /*1680*/  FENCE.VIEW.ASYNC.S ;  /* 0x00000000000073c6 */ /* 0x002e620000000000 */
[----:B------:R-:W-:Y:S01]  /*1690*/  @UP0 UIADD3 UR17, UR13, 0x6000, URZ ;  /* 0x000060000d110890 */ /* 0x000fe2000fffe03f */
[----:B------:R-:W-:Y:S01]  /*16a0*/  @UP0 UMOV UR6, UR24 ;  /* 0x0000001800060c82 */ /* 0x000fe20008000000 */
[----:B------:R-:W-:Y:S01]  /*16b0*/  @UP0 UMOV UR7, UR25 ;  /* 0x0000001900070c82 */ /* 0x000fe20008000000 */
[----:B-1----:R-:W-:Y:S01]  /*16c0*/  VOTEU.ANY UP1, P1 ;  /* 0x00000000003f7886 */ /* 0x002fe20000820100 */
[----:B------:R-:W-:Y:S01]  /*16d0*/  VOTEU.ANY UP3, P1 ;  /* 0x00000000003f7886 */ /* 0x000fe20000860100 */
[----:B--2---:R-:W-:-:S03]  /*16e0*/  IMAD.U32 R2, RZ, RZ, UR4 ;  /* 0x00000004ff027e24 */ /* 0x004fc6000f8e00ff */
[----:B------:R-:W-:Y:S01]  /*16f0*/  @UP1 UIADD3 UR9, UR13, 0x6000, URZ ;  /* 0x000060000d091890 */ /* 0x000fe2000fffe03f */
[----:B------:R-:W-:Y:S01]  /*1700*/  @UP1 UMOV UR14, UR26 ;  /* 0x0000001a000e1c82 */ /* 0x000fe20008000000 */
[----:B------:R-:W-:Y:S01]  /*1710*/  @UP1 UMOV UR15, UR27 ;  /* 0x0000001b000f1c82 */ /* 0x000fe20008000000 */
[----:B------:R-:W-:Y:S01]  /*1720*/  SHF.L.U32 R2, R2, 0x1f, RZ ;  /* 0x0000001f02027819 */ /* 0x000fe200000006ff */
[----:B------:R-:W-:Y:S06]  /*1730*/  BAR.SYNC.DEFER_BLOCKING 0x0 ;  /* 0x0000000000007b1d */ /* 0x000fec0000010000 */
[----:B------:R1:W-:Y:S02]  /*1740*/  @UP2 UTMALDG.2D [UR16], [UR6] ;  /* 0x00000010060025b4 */ /* 0x0003e40008008000 */
[----:B------:R-:W-:Y:S06]  /*1750*/  BAR.SYNC.DEFER_BLOCKING 0x0 ;  /* 0x0000000000007b1d */ /* 0x000fec0000010000 */
[----:B------:R1:W-:Y:S02]  /*1760*/  @UP3 UTMALDG.2D [UR8], [UR14] ;  /* 0x000000080e0035b4 */ /* 0x0003e40008008000 */
[----:B------:R-:W-:Y:S06]  /*1770*/  BAR.SYNC.DEFER_BLOCKING 0x0 ;  /* 0x0000000000007b1d */ /* 0x000fec0000010000 */
[----:B------:R-:W2:Y:S02]  /*1780*/  SYNCS.PHASECHK.TRANS64.TRYWAIT P0, [UR13+0x6000], R2 ;  /* 0x00600002ff0075a7 */ /* 0x000ea4000800014d */
[----:B-12---:R-:W-:Y:S05]  /*1790*/  @!P0 BRA `(.L_x_49) ;  /* 0x00000004006c8947 */ /* 0x006fea0003800000 */
.L_x_51:
[----:B------:R-:W-:Y:S01]  /*17a0*/  USHF.R.U32.HI UR6, URZ, 0x4, UR16 ;  /* 0x000000043f067899 */ /* 0x000fe20008011610 */
[----:B------:R-:W-:Y:S02]  /*17b0*/  WARPGROUP.DEPBAR.LE gsb0, 0x0 ;  /* 0x00008000000079c5 */ /* 0x000fe40000010000 */
[----:B------:R-:W-:Y:S01]  /*17c0*/  USHF.R.U32.HI UR8, URZ, 0x4, UR8 ;  /* 0x000000043f087899 */ /* 0x000fe20008011608 */
[----:B------:R-:W-:Y:S01]  /*17d0*/  WARPGROUP.ARRIVE ;  /* 0x00000000000079c5 */ /* 0x000fe20000000000 */
[----:B------:R-:W-:Y:S01]  /*17e0*/  USGXT.U32 UR6, UR6, 0xe ;  /* 0x0000000e0606789a */ /* 0x000fe20008000000 */
[----:B------:R-:W1:Y:S01]  /*17f0*/  LDC R2, c[0x0][0x230] ;  /* 0x00008c00ff027b82 */ /* 0x000e620000000800 */
[----:B------:R-:W-:Y:S01]  /*1800*/  USGXT.U32 UR8, UR8, 0xe ;  /* 0x0000000e0808789a */ /* 0x000fe20008000000 */
[----:B------:R-:W-:Y:S01]  /*1810*/  UMOV UR21, 0x80000020 ;  /* 0x8000002000157882 */ /* 0x000fe20000000000 */
[----:B------:R-:W-:Y:S01]  /*1820*/  UMOV UR23, 0x80000020 ;  /* 0x8000002000177882 */ /* 0x000fe20000000000 */
[----:B------:R-:W-:-:S02]  /*1830*/  UIADD3 UR18, UR18, 0x40, URZ ;  /* 0x0000004012127890 */ /* 0x000fc4000fffe03f */
[----:B------:R-:W-:Y:S02]  /*1840*/  UMOV UR20, UR6 ;  /* 0x0000000600147c82 */ /* 0x000fe40008000000 */
[----:B------:R-:W-:Y:S01]  /*1850*/  UMOV UR22, UR8 ;  /* 0x0000000800167c82 */ /* 0x000fe20008000000 */
[----:B------:R-:W-:Y:S01]  /*1860*/  UMOV UR7, URZ ;  /* 0x0000003f00077c82 */ /* 0x000fe20008000000 */
[----:B------:R-:W-:Y:S01]  /*1870*/  QGMMA.64x64x32.F32.E4M3.E4M3 R24, gdesc[UR20], R24 ;  /* 0x00e00000141879f3 */ /* 0x000fe20008700818 */
[----:B------:R-:W-:Y:S01]  /*1880*/  UMOV UR22, 0xfffffffe ;  /* 0xfffffffe00167882 */ /* 0x000fe20000000000 */
[----:B------:R-:W-:Y:S01]  /*1890*/  UMOV UR23, 0x7fffffdf ;  /* 0x7fffffdf00177882 */ /* 0x000fe20000000000 */
[----:B------:R-:W-:Y:S01]  /*18a0*/  UIADD3 UR5, UR5, 0x1, URZ ;  /* 0x0000000105057890 */ /* 0x000fe2000fffe03f */
[----:B------:R-:W-:Y:S01]  /*18b0*/  UMOV UR9, URZ ;  /* 0x0000003f00097c82 */ /* 0x000fe20008000000 */
[----:B------:R-:W-:Y:S02]  /*18c0*/  UIADD3.64 UR20, UR6, -UR22, URZ ;  /* 0x8000001606147297 */ /* 0x000fe4000fffe03f */
[----:B------:R-:W-:-:S02]  /*18d0*/  UIADD3.64 UR22, UR8, -UR22, URZ ;  /* 0x8000001608167297 */ /* 0x000fc4000fffe03f */
[----:B------:R-:W-:Y:S01]  /*18e0*/  UISETP.NE.U32.AND UP0, UPT, UR5, 0x3, UPT ;  /* 0x000000030500788c */ /* 0x000fe2000bf05070 */
[----:B-1----:R-:W-:-:S03]  /*18f0*/  ISETP.LE.AND P0, PT, R2, UR18, PT ;  /* 0x0000001202007c0c */ /* 0x002fc6000bf03270 */
[----:B------:R-:W-:Y:S02]  /*1900*/  USEL UR6, URZ, 0x1, UP0 ;  /* 0x000000013f067887 */ /* 0x000fe40008000000 */
[----:B------:R-:W-:Y:S02]  /*1910*/  USEL UR5, UR5, URZ, UP0 ;  /* 0x0000003f05057287 */ /* 0x000fe40008000000 */
[----:B------:R-:W-:Y:S01]  /*1920*/  ULOP3.LUT UR4, UR4, UR6, URZ, 0x3c, !UPT ;  /* 0x0000000604047292 */ /* 0x000fe2000f8e3c3f */
[----:B------:R-:W-:Y:S05]  /*1930*/  QGMMA.64x64x32.F32.E4M3.E4M3 R24, gdesc[UR20], R24, gsb0 ;  /* 0x00e00000141879f3 */ /* 0x000fea0008000818 */
[----:B------:R-:W-:Y:S06]  /*1940*/  @!P0 BRA `(.L_x_50) ;  /* 0xfffffffc00148947 */ /* 0x000fec000383ffff */
.L_x_48:
[----:B------:R-:W-:Y:S02]  /*1950*/  WARPGROUP.DEPBAR.LE gsb0, 0x0 ;  /* 0x00008000000079c5 */ /* 0x000fe40000010000 */
[----:B--2---:R-:W-:Y:S01]  /*1960*/  BAR.SYNC.DEFER_BLOCKING 0x0 ;  /* 0x0000000000007b1d */ /* 0x004fe20000010000 */
[C---:B------:R-:W-:Y:S01]  /*1970*/  IMAD.SHL.U32 R2, R0.reuse, 0x20, RZ ;  /* 0x0000002000027824 */ /* 0x040fe200078e00ff */
[----:B------:R-:W-:Y:S01]  /*1980*/  ELECT P0, URZ, PT ;  /* 0x00000000003f782f */ /* 0x000fe20003800000 */
[C---:B---3--:R-:W-:Y:S01]  /*1990*/  IMAD.SHL.U32 R3, R0.reuse, 0x10, RZ ;  /* 0x0000001000037824 */ /* 0x048fe200078e00ff */
[----:B------:R-:W-:Y:S01]  /*19a0*/  F2FP.SATFINITE.E4M3.F32.PACK_AB_MERGE_C R24, R25, R24, RZ ;  /* 0x000000181918723e */ /* 0x000fe200048070ff */
[----:B------:R-:W-:Y:S01]  /*19b0*/  IMAD.SHL.U32 R0, R0, 0x2, RZ ;  /* 0x0000000200007824 */ /* 0x000fe200078e00ff */
[----:B------:R-:W-:Y:S01]  /*19c0*/  LOP3.LUT R2, R2, 0xc00, RZ, 0xc0, !PT ;  /* 0x00000c0002027812 */ /* 0x000fe200078ec0ff */
[----:B------:R-:W-:Y:S01]  /*19d0*/  UMOV UR13, UR11 ;  /* 0x0000000b000d7c82 */ /* 0x000fe20008000000 */
[----:B------:R-:W-:Y:S01]  /*19e0*/  F2FP.SATFINITE.E4M3.F32.PACK_AB_MERGE_C R26, R27, R26, RZ ;  /* 0x0000001a1b1a723e */ /* 0x000fe200048070ff */
[----:B------:R-:W-:Y:S01]  /*19f0*/  UMOV UR14, UR19 ;  /* 0x00000013000e7c82 */ /* 0x000fe20008000000 */
[----:B------:R-:W-:-:S02]  /*1a00*/  LOP3.LUT R3, R2, 0x1c0, R3, 0xf8, !PT ;  /* 0x000001c002037812 */ /* 0x000fc400078ef803 */
[----:B------:R-:W-:Y:S02]  /*1a10*/  F2FP.SATFINITE.E4M3.F32.PACK_AB_MERGE_C R28, R29, R28, RZ ;  /* 0x0000001c1d1c723e */ /* 0x000fe400048070ff */
[----:B------:R-:W-:Y:S02]  /*1a20*/  LOP3.LUT R3, R3, 0x36, R0, 0xf8, !PT ;  /* 0x0000003603037812 */ /* 0x000fe400078ef800 */
[----:B------:R-:W-:Y:S02]  /*1a30*/  F2FP.SATFINITE.E4M3.F32.PACK_AB_MERGE_C R30, R31, R30, RZ ;  /* 0x0000001e1f1e723e */ /* 0x000fe400048070ff */
[----:B------:R-:W-:Y:S02]  /*1a40*/  F2FP.SATFINITE.E4M3.F32.PACK_AB_MERGE_C R32, R33, R32, RZ ;  /* 0x000000202120723e */ /* 0x000fe400048070ff */
[----:B------:R-:W-:Y:S02]  /*1a50*/  F2FP.SATFINITE.E4M3.F32.PACK_AB_MERGE_C R34, R35, R34, RZ ;  /* 0x000000222322723e */ /* 0x000fe400048070ff */
[----:B------:R-:W-:Y:S01]  /*1a60*/  F2FP.SATFINITE.E4M3.F32.PACK_AB_MERGE_C R36, R37, R36, RZ ;  /* 0x000000242524723e */ /* 0x000fe200048070ff */
[----:B------:R-:W2:Y:S02]  /*1a70*/  @!P2 SYNCS.CCTL.IV [UR12+0x6000] ;  /* 0x00600000ff00a9b1 */ /* 0x000ea4000800000c */
[----:B--2---:R-:W-:Y:S01]  /*1a80*/  BAR.SYNC.DEFER_BLOCKING 0x0 ;  /* 0x0000000000007b1d */ /* 0x004fe20000010000 */
[----:B------:R-:W-:-:S02]  /*1a90*/  F2FP.SATFINITE.E4M3.F32.PACK_AB_MERGE_C R38, R39, R38, RZ ;  /* 0x000000262726723e */ /* 0x000fc400048070ff */
[----:B------:R-:W-:Y:S02]  /*1aa0*/  ISETP.LT.U32.AND P0, PT, R7, 0x20, P0 ;  /* 0x000000200700780c */ /* 0x000fe40000701070 */
[----:B----4-:R-:W-:Y:S02]  /*1ab0*/  LOP3.LUT R5, R3, 0x10, RZ, 0x3c, !PT ;  /* 0x0000001003057812 */ /* 0x010fe400078e3cff */
[----:B------:R-:W-:Y:S02]  /*1ac0*/  F2FP.SATFINITE.E4M3.F32.PACK_AB_MERGE_C R40, R41, R40, RZ ;  /* 0x000000282928723e */ /* 0x000fe400048070ff */
[----:B------:R-:W-:Y:S02]  /*1ad0*/  F2FP.SATFINITE.E4M3.F32.PACK_AB_MERGE_C R42, R43, R42, RZ ;  /* 0x0000002a2b2a723e */ /* 0x000fe400048070ff */
[----:B------:R-:W-:Y:S02]  /*1ae0*/  F2FP.SATFINITE.E4M3.F32.PACK_AB_MERGE_C R44, R45, R44, RZ ;  /* 0x0000002c2d2c723e */ /* 0x000fe400048070ff */
[----:B------:R-:W-:-:S02]  /*1af0*/  F2FP.SATFINITE.E4M3.F32.PACK_AB_MERGE_C R46, R47, R46, RZ ;  /* 0x0000002e2f2e723e */ /* 0x000fc400048070ff */
[----:B------:R-:W-:Y:S01]  /*1b00*/  LOP3.LUT R7, R3, 0x20, RZ, 0x3c, !PT ;  /* 0x0000002003077812 */ /* 0x000fe200078e3cff */
[----:B------:R-:W-:Y:S01]  /*1b10*/  VOTEU.ANY UP0, P0 ;  /* 0x00000000003f7886 */ /* 0x000fe20000000100 */
[----:B------:R-:W-:Y:S01]  /*1b20*/  F2FP.SATFINITE.E4M3.F32.PACK_AB_MERGE_C R48, R49, R48, RZ ;  /* 0x000000303130723e */ /* 0x000fe200048070ff */
[----:B------:R-:W-:Y:S01]  /*1b30*/  VOTEU.ANY UP1, P0 ;  /* 0x00000000003f7886 */ /* 0x000fe20000020100 */
[----:B------:R-:W-:Y:S02]  /*1b40*/  F2FP.SATFINITE.E4M3.F32.PACK_AB_MERGE_C R50, R51, R50, RZ ;  /* 0x000000323332723e */ /* 0x000fe400048070ff */
[----:B------:R-:W-:Y:S01]  /*1b50*/  F2FP.SATFINITE.E4M3.F32.PACK_AB_MERGE_C R52, R53, R52, RZ ;  /* 0x000000343534723e */ /* 0x000fe200048070ff */
[----:B-1----:R-:W-:Y:S01]  /*1b60*/  @UP0 UMOV UR6, UR30 ;  /* 0x0000001e00060c82 */ /* 0x002fe20008000000 */
[----:B------:R-:W-:Y:S01]  /*1b70*/  F2FP.SATFINITE.E4M3.F32.PACK_AB_MERGE_C R54, R55, R54, RZ ;  /* 0x000000363736723e */ /* 0x000fe200048070ff */
[----:B------:R-:W1:Y:S02]  /*1b80*/  @!P2 SYNCS.CCTL.IV [UR12+0x6008] ;  /* 0x00600800ff00a9b1 */ /* 0x000e64000800000c */
[----:B-1----:R-:W-:Y:S01]  /*1b90*/  BAR.SYNC.DEFER_BLOCKING 0x0 ;  /* 0x0000000000007b1d */ /* 0x002fe20000010000 */
[----:B------:R-:W-:-:S05]  /*1ba0*/  LOP3.LUT R9, R3, 0x30, RZ, 0x3c, !PT ;  /* 0x0000003003097812 */ /* 0x000fca00078e3cff */
[----:B------:R-:W-:Y:S01]  /*1bb0*/  @UP0 UMOV UR7, UR31 ;  /* 0x0000001f00070c82 */ /* 0x000fe20008000000 */
[----:B------:R-:W1:Y:S02]  /*1bc0*/  @!P2 SYNCS.CCTL.IV [UR12+0x6010] ;  /* 0x00601000ff00a9b1 */ /* 0x000e64000800000c */
[----:B-1----:R-:W-:Y:S04]  /*1bd0*/  STS.U16 [R3+UR12], R24 ;  /* 0x0000001803007988 */ /* 0x002fe8000800040c */
[----:B------:R-:W-:Y:S04]  /*1be0*/  STS.U16 [R3+UR12+0x200], R26 ;  /* 0x0002001a03007988 */ /* 0x000fe8000800040c */
[----:B------:R-:W-:Y:S04]  /*1bf0*/  STS.U16 [R3+UR12+0x8], R28 ;  /* 0x0000081c03007988 */ /* 0x000fe8000800040c */
[----:B------:R-:W-:Y:S04]  /*1c00*/  STS.U16 [R3+UR12+0x208], R30 ;  /* 0x0002081e03007988 */ /* 0x000fe8000800040c */
[----:B------:R-:W-:Y:S04]  /*1c10*/  STS.U16 [R5+UR12], R32 ;  /* 0x0000002005007988 */ /* 0x000fe8000800040c */
        /* <DEDUP_REMOVED lines=10> */
[----:B------:R-:W-:Y:S01]  /*1cc0*/  STS.U16 [R9+UR12+0x208], R54 ;  /* 0x0002083609007988 */ /* 0x000fe2000800040c */
[----:B------:R1:W-:Y:S06]  /*1cd0*/  MEMBAR.ALL.CTA ;  /* 0x0000000000007992 */ /* 0x0003ec0000008000 */
[----:B-1----:R-:W1:Y:S02]  /*1ce0*/  FENCE.VIEW.ASYNC.S ;  /* 0x00000000000073c6 */ /* 0x002e640000000000 */
[----:B-1----:R-:W-:Y:S06]  /*1cf0*/  BAR.SYNC.DEFER_BLOCKING 0x0 ;  /* 0x0000000000007b1d */ /* 0x002fec0000010000 */
[----:B------:R1:W-:Y:S01]  /*1d00*/  @UP1 UTMASTG.2D [UR12], [UR6] ;  /* 0x0000000c060013b5 */ /* 0x0003e20008008000 */
[----:B------:R0:W-:Y:S01]  /*1d10*/  UTMACMDFLUSH ;  /* 0x00000000000079b7 */ /* 0x0001e20000000000 */
[----:B------:R-:W-:-:S04]  /*1d20*/  DEPBAR.LE SB0, 0x0 ;  /* 0x000080000000791a */ /* 0x000fc80000000000 */
[----:B------:R-:W-:Y:S06]  /*1d30*/  BAR.SYNC.DEFER_BLOCKING 0x0 ;  /* 0x0000000000007b1d */ /* 0x000fec0000010000 */
[----:B-1----:R-:W-:Y:S05]  /*1d40*/  EXIT ;  /* 0x000000000000794d */ /* 0x002fea0003800000 */
.L_x_49:
[----:B------:R-:W1:Y:S02]  /*1d50*/  SYNCS.PHASECHK.TRANS64.TRYWAIT P0, [UR13+0x6000], R2 ;  /* 0x00600002ff0075a7 */ /* 0x000e64000800014d */
[----:B-1----:R-:W-:Y:S05]  /*1d60*/  @!P0 BRA `(.L_x_49) ;  /* 0xfffffffc00f88947 */ /* 0x002fea000383ffff */
[----:B------:R-:W-:Y:S05]  /*1d70*/  BRA `(.L_x_51) ;  /* 0xfffffff800887947 */ /* 0x000fea000383ffff */
.L_x_52:
[----:B------:R-:W-:-:S00]  /*1d80*/  BRA `(.L_x_52) ;  /* 0xfffffffc00fc7947 */ /* 0x000fc0000383ffff */
[----:B------:R-:W-:-:S00]  /*1d90*/  NOP ;  /* 0x0000000000007918 */ /* 0x000fc00000000000 */
        /* <DEDUP_REMOVED lines=14> */
.L_x_53:


//--------------------- .nv.shared.gluon_wgmma    --------------------------
	.section	.nv.shared.gluon_wgmma,"aw",@nobits
	.sectionflags	@""
	.align	16
	.zero		1024


//--------------------- .nv.shared.reserved.0     --------------------------
	.section	.nv.shared.reserved.0,"aw",@nobits
	.weak		__nv_reservedSMEM_offset_0_alias
	.size		__nv_reservedSMEM_offset_0_alias, 0, 0
	.other		__nv_reservedSMEM_offset_0_alias,@"STO_CUDA_RESERVED_SHARED STV_DEFAULT"
__nv_reservedSMEM_offset_0_alias:
	.zero		0


//--------------------- .nv.constant0.gluon_wgmma --------------------------
	.section	.nv.constant0.gluon_wgmma,"a",@progbits
	.sectionflags	@""
	.align	4
.nv.constant0.gluon_wgmma:
	.zero		608


//--------------------- SYMBOLS --------------------------

	.type		.nv.reservedSmem.offset0,@object
	.size		.nv.reservedSmem.offset0,0x4
